	.target	sm_90a

	.elftype	@"ET_EXEC"


//--------------------- .note.nv.tkinfo           --------------------------
	.section	.note.nv.tkinfo,"",@"SHT_NOTE"
	.sectionflags	@"SHF_NOTE_NV_TKINFO"
	.tkinfo
        /*0018*/ 	.word	0x00000002
        /*0030*/ 	.string	""
        /*0030*/ 	.string	"ptxas"
        /*0030*/ 	.string	"Cuda compilation tools, release 13.0, V13.0.88"
        /*0030*/ 	.string	"Build cuda_13.0.r13.0/compiler.36424714_0"
        /*0030*/ 	.string	"-v  -suppress-debug-info  -lineinfo  -arch sm_90a "



//--------------------- .note.nv.cuinfo           --------------------------
	.section	.note.nv.cuinfo,"",@"SHT_NOTE"
	.sectionflags	@"SHF_NOTE_NV_CUINFO"
        /*0018*/ 	.short	0x0002
        /*001a*/ 	.short	0x005a
        /*001c*/ 	.short	0x0082
	.zero		2


//--------------------- .nv.info                  --------------------------
	.section	.nv.info,"",@"SHT_CUDA_INFO"
	.align	4


	//----- nvinfo : EIATTR_REGCOUNT
	.align		4
        /*0000*/ 	.byte	0x04, 0x2f
        /*0002*/ 	.short	(.L_1 - .L_0)
	.align		4
.L_0:
        /*0004*/ 	.word	index@(gluon_wgmma)
        /*0008*/ 	.word	0x0000003a


	//----- nvinfo : EIATTR_FRAME_SIZE
	.align		4
.L_1:
        /*000c*/ 	.byte	0x04, 0x11
        /*000e*/ 	.short	(.L_3 - .L_2)
	.align		4
.L_2:
        /*0010*/ 	.word	index@(gluon_wgmma)
        /*0014*/ 	.word	0x00000000


	//----- nvinfo : EIATTR_MIN_STACK_SIZE
	.align		4
.L_3:
        /*0018*/ 	.byte	0x04, 0x12
        /*001a*/ 	.short	(.L_5 - .L_4)
	.align		4
.L_4:
        /*001c*/ 	.word	index@(gluon_wgmma)
        /*0020*/ 	.word	0x00000000
.L_5:


//--------------------- .nv.compat                --------------------------
	.section	.nv.compat,"",@"SHT_CUDA_COMPAT_INFO"
	.align	4
        /*0000*/ 	.byte	0x02, 0x09, 0x01, 0x00, 0x02, 0x02, 0x04, 0x00, 0x02, 0x05, 0x05, 0x00, 0x03, 0x07, 0x01, 0x01
        /*0010*/ 	.byte	0x02, 0x03, 0x03, 0x00, 0x02, 0x06, 0x01, 0x00, 0x04, 0x0b, 0x08, 0x00, 0x00, 0x00, 0x00, 0x00
        /*0020*/ 	.byte	0x00, 0x00, 0x00, 0x00


//--------------------- .nv.info.gluon_wgmma      --------------------------
	.section	.nv.info.gluon_wgmma,"",@"SHT_CUDA_INFO"
	.sectionflags	@""
	.align	4


	//----- nvinfo : EIATTR_CUDA_API_VERSION
	.align		4
        /*0000*/ 	.byte	0x04, 0x37
        /*0002*/ 	.short	(.L_7 - .L_6)
.L_6:
        /*0004*/ 	.word	0x00000082


	//----- nvinfo : EIATTR_KPARAM_INFO
	.align		4
.L_7:
        /*0008*/ 	.byte	0x04, 0x17
        /*000a*/ 	.short	(.L_9 - .L_8)
.L_8:
        /*000c*/ 	.word	0x00000000
        /*0010*/ 	.short	0x000a
        /*0012*/ 	.short	0x0048
        /*0014*/ 	.byte	0x00, 0xf4, 0x21, 0x00


	//----- nvinfo : EIATTR_KPARAM_INFO
	.align		4
.L_9:
        /*0018*/ 	.byte	0x04, 0x17
        /*001a*/ 	.short	(.L_11 - .L_10)
.L_10:
        /*001c*/ 	.word	0x00000000
        /*0020*/ 	.short	0x0009
        /*0022*/ 	.short	0x0040
        /*0024*/ 	.byte	0x00, 0xf4, 0x21, 0x00


	//----- nvinfo : EIATTR_KPARAM_INFO
	.align		4
.L_11:
        /*0028*/ 	.byte	0x04, 0x17
        /*002a*/ 	.short	(.L_13 - .L_12)
.L_12:
        /*002c*/ 	.word	0x00000000
        /*0030*/ 	.short	0x0008
        /*0032*/ 	.short	0x0038
        /*0034*/ 	.byte	0x00, 0xf0, 0x21, 0x00


	//----- nvinfo : EIATTR_KPARAM_INFO
	.align		4
.L_13:
        /*0038*/ 	.byte	0x04, 0x17
        /*003a*/ 	.short	(.L_15 - .L_14)
.L_14:
        /*003c*/ 	.word	0x00000000
        /*0040*/ 	.short	0x0007
        /*0042*/ 	.short	0x0030
        /*0044*/ 	.byte	0x00, 0xf0, 0x21, 0x00


	//----- nvinfo : EIATTR_KPARAM_INFO
	.align		4
.L_15:
        /*0048*/ 	.byte	0x04, 0x17
        /*004a*/ 	.short	(.L_17 - .L_16)
.L_16:
        /*004c*/ 	.word	0x00000000
        /*0050*/ 	.short	0x0006
        /*0052*/ 	.short	0x0028
        /*0054*/ 	.byte	0x00, 0xf0, 0x21, 0x00


	//----- nvinfo : EIATTR_KPARAM_INFO
	.align		4
.L_17:
        /*0058*/ 	.byte	0x04, 0x17
        /*005a*/ 	.short	(.L_19 - .L_18)
.L_18:
        /*005c*/ 	.word	0x00000000
        /*0060*/ 	.short	0x0005
        /*0062*/ 	.short	0x0020
        /*0064*/ 	.byte	0x00, 0xf0, 0x11, 0x00


	//----- nvinfo : EIATTR_KPARAM_INFO
	.align		4
.L_19:
        /*0068*/ 	.byte	0x04, 0x17
        /*006a*/ 	.short	(.L_21 - .L_20)
.L_20:
        /*006c*/ 	.word	0x00000000
        /*0070*/ 	.short	0x0004
        /*0072*/ 	.short	0x001c
        /*0074*/ 	.byte	0x00, 0xf0, 0x11, 0x00


	//----- nvinfo : EIATTR_KPARAM_INFO
	.align		4
.L_21:
        /*0078*/ 	.byte	0x04, 0x17
        /*007a*/ 	.short	(.L_23 - .L_22)
.L_22:
        /*007c*/ 	.word	0x00000000
        /*0080*/ 	.short	0x0003
        /*0082*/ 	.short	0x0018
        /*0084*/ 	.byte	0x00, 0xf0, 0x11, 0x00


	//----- nvinfo : EIATTR_KPARAM_INFO
	.align		4
.L_23:
        /*0088*/ 	.byte	0x04, 0x17
        /*008a*/ 	.short	(.L_25 - .L_24)
.L_24:
        /*008c*/ 	.word	0x00000000
        /*0090*/ 	.short	0x0002
        /*0092*/ 	.short	0x0010
        /*0094*/ 	.byte	0x00, 0xf4, 0x21, 0x00


	//----- nvinfo : EIATTR_KPARAM_INFO
	.align		4
.L_25:
        /*0098*/ 	.byte	0x04, 0x17
        /*009a*/ 	.short	(.L_27 - .L_26)
.L_26:
        /*009c*/ 	.word	0x00000000
        /*00a0*/ 	.short	0x0001
        /*00a2*/ 	.short	0x0008
        /*00a4*/ 	.byte	0x00, 0xf4, 0x21, 0x00


	//----- nvinfo : EIATTR_KPARAM_INFO
	.align		4
.L_27:
        /*00a8*/ 	.byte	0x04, 0x17
        /*00aa*/ 	.short	(.L_29 - .L_28)
.L_28:
        /*00ac*/ 	.word	0x00000000
        /*00b0*/ 	.short	0x0000
        /*00b2*/ 	.short	0x0000
        /*00b4*/ 	.byte	0x00, 0xf4, 0x21, 0x00


	//----- nvinfo : EIATTR_SPARSE_MMA_MASK
	.align		4
.L_29:
        /*00b8*/ 	.byte	0x03, 0x50
        /*00ba*/ 	.short	0x0000


	//----- nvinfo : EIATTR_MAXREG_COUNT
	.align		4
        /*00bc*/ 	.byte	0x03, 0x1b
        /*00be*/ 	.short	0x00ff


	//----- nvinfo : EIATTR_NUM_BARRIERS
	.align		4
        /*00c0*/ 	.byte	0x02, 0x4c
        /*00c2*/ 	.byte	0x01
	.zero		1


	//----- nvinfo : EIATTR_MERCURY_ISA_VERSION
	.align		4
        /*00c4*/ 	.byte	0x03, 0x5f
        /*00c6*/ 	.short	0x0101


	//----- nvinfo : EIATTR_INT_WARP_WIDE_INSTR_OFFSETS
	.align		4
        /*00c8*/ 	.byte	0x04, 0x31
        /*00ca*/ 	.short	(.L_31 - .L_30)


	//   ....[0]....
.L_30:
        /*00cc*/ 	.word	0x00001320


	//   ....[1]....
        /*00d0*/ 	.word	0x000013b0


	//   ....[2]....
        /*00d4*/ 	.word	0x00001700


	//   ....[3]....
        /*00d8*/ 	.word	0x00001710


	//   ....[4]....
        /*00dc*/ 	.word	0x00001790


	//   ....[5]....
        /*00e0*/ 	.word	0x000017a0


	//   ....[6]....
        /*00e4*/ 	.word	0x00001d20


	//   ....[7]....
        /*00e8*/ 	.word	0x00001d30


	//----- nvinfo : EIATTR_COOP_GROUP_MASK_REGIDS
	.align		4
.L_31:
        /*00ec*/ 	.byte	0x04, 0x29
        /*00ee*/ 	.short	(.L_33 - .L_32)


	//   ....[0]....
.L_32:
        /*00f0*/ 	.word	0xffffffff


	//   ....[1]....
        /*00f4*/ 	.word	0xffffffff


	//   ....[2]....
        /*00f8*/ 	.word	0xffffffff


	//----- nvinfo : EIATTR_COOP_GROUP_INSTR_OFFSETS
	.align		4
.L_33:
        /*00fc*/ 	.byte	0x04, 0x28
        /*00fe*/ 	.short	(.L_35 - .L_34)


	//   ....[0]....
.L_34:
        /*0100*/ 	.word	0x00000150


	//   ....[1]....
        /*0104*/ 	.word	0x00000700


	//   ....[2]....
        /*0108*/ 	.word	0x00000cf0


	//----- nvinfo : EIATTR_MBARRIER_INSTR_OFFSETS
	.align		4
.L_35:
        /*010c*/ 	.byte	0x04, 0x39
        /*010e*/ 	.short	(.L_37 - .L_36)


	//   ....[0]....
.L_36:
        /*0110*/ 	.word	0x00001470
        /*0114*/ 	.word	0x000000ff
        /*0118*/ 	.word	0x0000c000
        /*011c*/ 	.short	0x0100
        /*011e*/ 	.byte	0x06
	.zero		1


	//   ....[1]....
        /*0120*/ 	.word	0x00001840
        /*0124*/ 	.word	0x000000ff
        /*0128*/ 	.word	0x0000c000
        /*012c*/ 	.short	0x010a
        /*012e*/ 	.byte	0x06
	.zero		1


	//   ....[2]....
        /*0130*/ 	.word	0x00001bc0
        /*0134*/ 	.word	0x000000ff
        /*0138*/ 	.word	0x0000c000
        /*013c*/ 	.short	0x0108
        /*013e*/ 	.byte	0x06
	.zero		1


	//   ....[3]....
        /*0140*/ 	.word	0x00001dc0
        /*0144*/ 	.word	0x000000ff
        /*0148*/ 	.word	0x0000c000
        /*014c*/ 	.short	0x010a
        /*014e*/ 	.byte	0x06
	.zero		1


	//----- nvinfo : EIATTR_NUM_MBARRIERS
	.align		4
.L_37:
        /*0150*/ 	.byte	0x03, 0x38
        /*0152*/ 	.short	0x0001


	//----- nvinfo : EIATTR_EXIT_INSTR_OFFSETS
	.align		4
        /*0154*/ 	.byte	0x04, 0x1c
        /*0156*/ 	.short	(.L_39 - .L_38)


	//   ....[0]....
.L_38:
        /*0158*/ 	.word	0x00001db0


	//----- nvinfo : EIATTR_REQNTID
	.align		4
.L_39:
        /*015c*/ 	.byte	0x04, 0x10
        /*015e*/ 	.short	(.L_41 - .L_40)
.L_40:
        /*0160*/ 	.word	0x00000100
        /*0164*/ 	.word	0x00000001
        /*0168*/ 	.word	0x00000001


	//----- nvinfo : EIATTR_CRS_STACK_SIZE
	.align		4
.L_41:
        /*016c*/ 	.byte	0x04, 0x1e
        /*016e*/ 	.short	(.L_43 - .L_42)
.L_42:
        /*0170*/ 	.word	0x00000000


	//----- nvinfo : EIATTR_CBANK_PARAM_SIZE
	.align		4
.L_43:
        /*0174*/ 	.byte	0x03, 0x19
        /*0176*/ 	.short	0x0050


	//----- nvinfo : EIATTR_PARAM_CBANK
	.align		4
        /*0178*/ 	.byte	0x04, 0x0a
        /*017a*/ 	.short	(.L_45 - .L_44)
	.align		4
.L_44:
        /*017c*/ 	.word	index@(.nv.constant0.gluon_wgmma)
        /*0180*/ 	.short	0x0210
        /*0182*/ 	.short	0x0050


	//----- nvinfo : EIATTR_SW_WAR
	.align		4
.L_45:
        /*0184*/ 	.byte	0x04, 0x36
        /*0186*/ 	.short	(.L_47 - .L_46)
.L_46:
        /*0188*/ 	.word	0x00000008
.L_47:


//--------------------- .nv.callgraph             --------------------------
	.section	.nv.callgraph,"",@"SHT_CUDA_CALLGRAPH"
	.align	4
	.sectionentsize	8
	.align		4
        /*0000*/ 	.word	0x00000000
	.align		4
        /*0004*/ 	.word	0xffffffff
	.align		4
        /*0008*/ 	.word	0x00000000
	.align		4
        /*000c*/ 	.word	0xfffffffe
	.align		4
        /*0010*/ 	.word	0x00000000
	.align		4
        /*0014*/ 	.word	0xfffffffd
	.align		4
        /*0018*/ 	.word	0x00000000
	.align		4
        /*001c*/ 	.word	0xfffffffc


//--------------------- .text.gluon_wgmma         --------------------------
	.section	.text.gluon_wgmma,"ax",@progbits
	.align	128
        .global         gluon_wgmma
        .type           gluon_wgmma,@function
        .size           gluon_wgmma,(.L_x_52 - gluon_wgmma)
        .other          gluon_wgmma,@"STO_CUDA_ENTRY STV_DEFAULT"
gluon_wgmma:
.text.gluon_wgmma:
[----:B------:R-:W-:Y:S01]  /*0000*/  LDC R1, c[0x0][0x28] ;  /* 0x00000a00ff017b82 */ /* 0x000fe20000000800 */
[----:B------:R-:W1:Y:S07]  /*0010*/  S2R R0, SR_TID.X ;  /* 0x0000000000007919 */ /* 0x000e6e0000002100 */
[----:B------:R-:W2:Y:S01]  /*0020*/  S2UR UR4, SR_CgaCtaId ;  /* 0x00000000000479c3 */ /* 0x000ea20000008800 */
[----:B------:R-:W-:Y:S01]  /*0030*/  UMOV UR6, 0x400 ;  /* 0x0000040000067882 */ /* 0x000fe20000000000 */
[----:B------:R-:W-:Y:S01]  /*0040*/  ULDC UR7, c[0x0][0xc] ;  /* 0x0000030000077ab9 */ /* 0x000fe20000000800 */
[----:B------:R-:W-:Y:S01]  /*0050*/  ULDC.64 UR52, c[0x0][0x250] ;  /* 0x0000940000347ab9 */ /* 0x000fe20000000a00 */
[----:B------:R-:W-:Y:S04]  /*0060*/  BSSY B0, `(.L_x_0) ;  /* 0x000001e000007945 */ /* 0x000fe80003800000 */
[----:B------:R-:W3:Y:S08]  /*0070*/  LDC R2, c[0x0][0x228] ;  /* 0x00008a00ff027b82 */ /* 0x000ef00000000800 */
[----:B------:R-:W4:Y:S08]  /*0080*/  LDC R8, c[0x0][0x230] ;  /* 0x00008c00ff087b82 */ /* 0x000f300000000800 */
[----:B------:R-:W-:Y:S01]  /*0090*/  S2UR UR54, SR_CTAID.Y ;  /* 0x00000000003679c3 */ /* 0x000fe20000002600 */
[----:B--2---:R-:W-:-:S03]  /*00a0*/  ULEA UR6, UR4, UR6, 0x18 ;  /* 0x0000000604067291 */ /* 0x004fc6000f8ec03f */
[----:B------:R-:W-:Y:S01]  /*00b0*/  ULDC UR4, c[0x0][0x10] ;  /* 0x0000040000047ab9 */ /* 0x000fe20000000800 */
[----:B-1----:R-:W-:-:S03]  /*00c0*/  LOP3.LUT R6, R0, 0xff, RZ, 0xc0, !PT ;  /* 0x000000ff00067812 */ /* 0x002fc600078ec0ff */
[----:B------:R-:W1:Y:S01]  /*00d0*/  S2UR UR5, SR_CTAID.Z ;  /* 0x00000000000579c3 */ /* 0x000e620000002700 */
[----:B---3--:R-:W-:Y:S01]  /*00e0*/  VIADD R2, R2, 0xffffffff ;  /* 0xffffffff02027836 */ /* 0x008fe20000000000 */
[C---:B------:R-:W-:Y:S02]  /*00f0*/  ISETP.GE.U32.AND P0, PT, R6.reuse, 0x20, PT ;  /* 0x000000200600780c */ /* 0x040fe40003f06070 */
[C---:B------:R-:W-:Y:S02]  /*0100*/  ISETP.NE.U32.AND P2, PT, R6.reuse, RZ, PT ;  /* 0x000000ff0600720c */ /* 0x040fe40003f45070 */
[----:B------:R-:W-:Y:S02]  /*0110*/  LEA R14, R6, UR6, 0x2 ;  /* 0x00000006060e7c11 */ /* 0x000fe4000f8e10ff */
[----:B------:R-:W2:Y:S01]  /*0120*/  S2UR UR55, SR_CTAID.X ;  /* 0x00000000003779c3 */ /* 0x000ea20000002500 */
[----:B----4-:R-:W-:-:S06]  /*0130*/  VIADD R11, R8, 0xffffffff ;  /* 0xffffffff080b7836 */ /* 0x010fcc0000000000 */
[----:B------:R3:W-:Y:S01]  /*0140*/  @!P0 STS [R14], RZ ;  /* 0x000000ff0e008388 */ /* 0x0007e20000000800 */
[----:B------:R-:W-:-:S03]  /*0150*/  NOP ;  /* 0x0000000000007918 */ /* 0x000fc60000000000 */
[----:B------:R3:W-:Y:S01]  /*0160*/  @!P2 STS [UR6+0x24], R2 ;  /* 0x00002402ff00a988 */ /* 0x0007e20008000806 */
[----:B-1----:R-:W-:-:S03]  /*0170*/  UIMAD UR4, UR5, UR4, UR54 ;  /* 0x00000004050472a4 */ /* 0x002fc6000f8e0236 */
[----:B------:R3:W-:Y:S01]  /*0180*/  @!P2 STS [UR6+0x20], R11 ;  /* 0x0000200bff00a988 */ /* 0x0007e20008000806 */
[----:B--2---:R-:W-:-:S04]  /*0190*/  UIMAD UR4, UR4, UR7, UR55 ;  /* 0x00000007040472a4 */ /* 0x004fc8000f8e0237 */
[----:B------:R-:W-:-:S04]  /*01a0*/  UIMAD UR4, UR4, 0x180, URZ ;  /* 0x00000180040478a4 */ /* 0x000fc8000f8e023f */
[----:B------:R-:W-:-:S04]  /*01b0*/  UIADD3 UR20, UP0, UR4, UR52, URZ ;  /* 0x0000003404147290 */ /* 0x000fc8000ff1e03f */
[----:B------:R-:W-:Y:S01]  /*01c0*/  ULEA.HI.X.SX32 UR21, UR4, UR53, 0x1, UP0 ;  /* 0x0000003504157291 */ /* 0x000fe200080f0e3f */
[----:B---3--:R-:W-:Y:S11]  /*01d0*/  @P2 BRA `(.L_x_1) ;  /* 0x0000000000182947 */ /* 0x008ff60003800000 */
[----:B------:R-:W1:Y:S01]  /*01e0*/  LDS R3, [UR6+0x8] ;  /* 0x00000806ff037984 */ /* 0x000e620008000800 */
[----:B------:R-:W2:Y:S01]  /*01f0*/  LDC.64 R12, c[0x0][0x210] ;  /* 0x00008400ff0c7b82 */ /* 0x000ea20000000a00 */
[----:B------:R-:W-:Y:S02]  /*0200*/  IMAD.MOV.U32 R4, RZ, RZ, 0x70 ;  /* 0x00000070ff047424 */ /* 0x000fe400078e00ff */
[----:B--2---:R2:W-:Y:S03]  /*0210*/  STS.64 [UR6], R12 ;  /* 0x0000000cff007988 */ /* 0x0045e60008000a06 */
[----:B-1----:R-:W-:-:S05]  /*0220*/  LOP3.LUT R3, R3, 0x10, R4, 0xd8, !PT ;  /* 0x0000001003037812 */ /* 0x002fca00078ed804 */
[----:B------:R2:W-:Y:S02]  /*0230*/  STS [UR6+0x8], R3 ;  /* 0x00000803ff007988 */ /* 0x0005e40008000806 */
.L_x_1:
[----:B------:R-:W-:Y:S05]  /*0240*/  BSYNC B0 ;  /* 0x0000000000007941 */ /* 0x000fea0003800000 */
.L_x_0:
[----:B------:R-:W-:Y:S04]  /*0250*/  BSSY B0, `(.L_x_2) ;  /* 0x000000a000007945 */ /* 0x000fe80003800000 */
[----:B------:R-:W-:Y:S05]  /*0260*/  @P2 BRA `(.L_x_3) ;  /* 0x0000000000202947 */ /* 0x000fea0003800000 */
[----:B--2---:R-:W1:Y:S01]  /*0270*/  LDS R3, [UR6+0x34] ;  /* 0x00003406ff037984 */ /* 0x004e620008000800 */
[----:B------:R-:W-:Y:S02]  /*0280*/  IMAD.MOV.U32 R4, RZ, RZ, 0x3f000000 ;  /* 0x3f000000ff047424 */ /* 0x000fe400078e00ff */
[----:B------:R-:W-:Y:S01]  /*0290*/  @!P2 IMAD.MOV.U32 R5, RZ, RZ, 0x3f ;  /* 0x0000003fff05a424 */ /* 0x000fe200078e00ff */
[----:B------:R-:W2:Y:S02]  /*02a0*/  @!P2 LDS R10, [UR6+0x38] ;  /* 0x00003806ff0aa984 */ /* 0x000ea40008000800 */
[----:B-1----:R-:W-:Y:S02]  /*02b0*/  LOP3.LUT R3, R3, 0xff000000, R4, 0xb8, !PT ;  /* 0xff00000003037812 */ /* 0x002fe400078eb804 */
[----:B--2---:R-:W-:-:S03]  /*02c0*/  @!P2 LOP3.LUT R4, R10, 0xff, R5, 0xb8, !PT ;  /* 0x000000ff0a04a812 */ /* 0x004fc600078eb805 */
[----:B------:R1:W-:Y:S04]  /*02d0*/  STS [UR6+0x34], R3 ;  /* 0x00003403ff007988 */ /* 0x0003e80008000806 */
[----:B------:R1:W-:Y:S02]  /*02e0*/  @!P2 STS [UR6+0x38], R4 ;  /* 0x00003804ff00a988 */ /* 0x0003e40008000806 */
.L_x_3:
[----:B------:R-:W-:Y:S05]  /*02f0*/  BSYNC B0 ;  /* 0x0000000000007941 */ /* 0x000fea0003800000 */
.L_x_2:
[----:B------:R-:W-:Y:S04]  /*0300*/  BSSY B0, `(.L_x_4) ;  /* 0x000000e000007945 */ /* 0x000fe80003800000 */
[----:B------:R-:W-:Y:S05]  /*0310*/  @P2 BRA `(.L_x_5) ;  /* 0x0000000000302947 */ /* 0x000fea0003800000 */
[----:B-1----:R-:W1:Y:S01]  /*0320*/  LDS R4, [UR6+0x34] ;  /* 0x00003406ff047984 */ /* 0x002e620008000800 */
[----:B--2---:R-:W2:Y:S03]  /*0330*/  LDC.64 R12, c[0x0][0x238] ;  /* 0x00008e00ff0c7b82 */ /* 0x004ea60000000a00 */
[----:B------:R-:W3:Y:S01]  /*0340*/  LDS R3, [UR6+0x1c] ;  /* 0x00001c06ff037984 */ /* 0x000ee20008000800 */
[C---:B--2---:R-:W-:Y:S01]  /*0350*/  SHF.L.U64.HI R10, R12.reuse, 0x1, R13 ;  /* 0x000000010c0a7819 */ /* 0x044fe2000001020d */
[----:B------:R-:W-:-:S03]  /*0360*/  IMAD.SHL.U32 R5, R12, 0x2, RZ ;  /* 0x000000020c057824 */ /* 0x000fc600078e00ff */
[--C-:B------:R-:W-:Y:S02]  /*0370*/  SHF.R.U32.HI R12, RZ, 0x4, R10.reuse ;  /* 0x00000004ff0c7819 */ /* 0x100fe4000001160a */
[----:B------:R-:W-:-:S05]  /*0380*/  SHF.R.U64 R5, R5, 0x4, R10 ;  /* 0x0000000405057819 */ /* 0x000fca000000120a */
[----:B------:R4:W-:Y:S01]  /*0390*/  STS [UR6+0xc], R5 ;  /* 0x00000c05ff007988 */ /* 0x0009e20008000806 */
[----:B-1----:R-:W-:Y:S02]  /*03a0*/  LOP3.LUT R4, R4, 0x7, RZ, 0xb8, !PT ;  /* 0x0000000704047812 */ /* 0x002fe400078eb8ff */
[----:B---3--:R-:W-:-:S03]  /*03b0*/  LOP3.LUT R3, R3, 0xf, R12, 0xb8, !PT ;  /* 0x0000000f03037812 */ /* 0x008fc600078eb80c */
[----:B------:R4:W-:Y:S04]  /*03c0*/  STS [UR6+0x34], R4 ;  /* 0x00003404ff007988 */ /* 0x0009e80008000806 */
[----:B------:R4:W-:Y:S02]  /*03d0*/  STS [UR6+0x1c], R3 ;  /* 0x00001c03ff007988 */ /* 0x0009e40008000806 */
.L_x_5:
[----:B------:R-:W-:Y:S05]  /*03e0*/  BSYNC B0 ;  /* 0x0000000000007941 */ /* 0x000fea0003800000 */
.L_x_4:
[----:B------:R-:W-:Y:S04]  /*03f0*/  BSSY B1, `(.L_x_6) ;  /* 0x000001b000017945 */ /* 0x000fe80003800000 */
[----:B------:R-:W-:Y:S01]  /*0400*/  BSSY B0, `(.L_x_7) ;  /* 0x0000016000007945 */ /* 0x000fe20003800000 */
[----:B------:R-:W-:-:S03]  /*0410*/  IMAD.MOV.U32 R7, RZ, RZ, RZ ;  /* 0x000000ffff077224 */ /* 0x000fc600078e00ff */
[----:B------:R-:W-:Y:S05]  /*0420*/  @P2 BRA `(.L_x_8) ;  /* 0x0000000000202947 */ /* 0x000fea0003800000 */
[----:B-12-4-:R-:W1:Y:S02]  /*0430*/  LDS R3, [UR6+0x34] ;  /* 0x00003406ff037984 */ /* 0x016e640008000800 */
[----:B-1----:R-:W-:-:S05]  /*0440*/  LOP3.LUT R3, R3, 0x38, RZ, 0xb8, !PT ;  /* 0x0000003803037812 */ /* 0x002fca00078eb8ff */
[----:B------:R1:W-:Y:S01]  /*0450*/  STS [UR6+0x34], R3 ;  /* 0x00003403ff007988 */ /* 0x0003e20008000806 */
[----:B------:R-:W-:Y:S05]  /*0460*/  @P2 BRA `(.L_x_9) ;  /* 0x0000000000202947 */ /* 0x000fea0003800000 */
[----:B-1----:R-:W1:Y:S01]  /*0470*/  LDS R3, [UR6+0x8] ;  /* 0x00000806ff037984 */ /* 0x002e620008000800 */
[----:B------:R-:W-:-:S05]  /*0480*/  IMAD.MOV.U32 R4, RZ, RZ, 0x780 ;  /* 0x00000780ff047424 */ /* 0x000fca00078e00ff */
[----:B-1----:R-:W-:-:S05]  /*0490*/  LOP3.LUT R3, R3, 0x300, R4, 0xd8, !PT ;  /* 0x0000030003037812 */ /* 0x002fca00078ed804 */
[----:B------:R3:W-:Y:S02]  /*04a0*/  STS [UR6+0x8], R3 ;  /* 0x00000803ff007988 */ /* 0x0007e40008000806 */
.L_x_8:
[----:B------:R-:W-:Y:S05]  /*04b0*/  @P2 BRA `(.L_x_10) ;  /* 0x0000000000282947 */ /* 0x000fea0003800000 */
[----:B-1234-:R-:W1:Y:S02]  /*04c0*/  LDS R3, [UR6+0x8] ;  /* 0x00000806ff037984 */ /* 0x01ee640008000800 */
[----:B-1----:R-:W-:-:S05]  /*04d0*/  LOP3.LUT R3, R3, 0x1800, RZ, 0xb8, !PT ;  /* 0x0000180003037812 */ /* 0x002fca00078eb8ff */
[----:B------:R2:W-:Y:S02]  /*04e0*/  STS [UR6+0x8], R3 ;  /* 0x00000803ff007988 */ /* 0x0005e40008000806 */
.L_x_9:
[----:B------:R-:W-:Y:S05]  /*04f0*/  @P2 BREAK B0 ;  /* 0x0000000000002942 */ /* 0x000fea0003800000 */
[----:B------:R-:W-:Y:S05]  /*0500*/  @P2 BRA `(.L_x_11) ;  /* 0x0000000000242947 */ /* 0x000fea0003800000 */
[----:B------:R-:W3:Y:S01]  /*0510*/  LDS R4, [UR6+0x8] ;  /* 0x00000806ff047984 */ /* 0x000ee20008000800 */
[----:B-12---:R-:W-:-:S05]  /*0520*/  IMAD.MOV.U32 R3, RZ, RZ, 0x6000 ;  /* 0x00006000ff037424 */ /* 0x006fca00078e00ff */
[----:B---3--:R-:W-:-:S04]  /*0530*/  LOP3.LUT R3, R4, 0x6000, R3, 0xd8, !PT ;  /* 0x0000600004037812 */ /* 0x008fc800078ed803 */
[----:B------:R-:W-:-:S05]  /*0540*/  LOP3.LUT R3, R3, 0x400000, RZ, 0xb8, !PT ;  /* 0x0040000003037812 */ /* 0x000fca00078eb8ff */
[----:B------:R5:W-:Y:S02]  /*0550*/  STS [UR6+0x8], R3 ;  /* 0x00000803ff007988 */ /* 0x000be40008000806 */
.L_x_10:
[----:B------:R-:W-:Y:S05]  /*0560*/  BSYNC B0 ;  /* 0x0000000000007941 */ /* 0x000fea0003800000 */
.L_x_7:
[----:B-12345:R-:W1:Y:S02]  /*0570*/  @!P2 LDS R3, [UR6+0x8] ;  /* 0x00000806ff03a984 */ /* 0x03ee640008000800 */
[----:B-1----:R-:W-:-:S05]  /*0580*/  @!P2 LOP3.LUT R3, R3, 0x8000, RZ, 0xb8, !PT ;  /* 0x000080000303a812 */ /* 0x002fca00078eb8ff */
[----:B------:R3:W-:Y:S02]  /*0590*/  @!P2 STS [UR6+0x8], R3 ;  /* 0x00000803ff00a988 */ /* 0x0007e40008000806 */
.L_x_11:
[----:B------:R-:W-:Y:S05]  /*05a0*/  BSYNC B1 ;  /* 0x0000000000017941 */ /* 0x000fea0003800000 */
.L_x_6:
[----:B------:R-:W-:Y:S05]  /*05b0*/  WARPSYNC.ALL ;  /* 0x0000000000007948 */ /* 0x000fea0003800000 */
[----:B------:R-:W-:Y:S05]  /*05c0*/  @P0 BRA `(.L_x_12) ;  /* 0x0000000000280947 */ /* 0x000fea0003800000 */
[----:B-123--:R-:W1:Y:S01]  /*05d0*/  S2R R3, SR_LANEID ;  /* 0x0000000000037919 */ /* 0x00ee620000000000 */
[----:B------:R-:W-:Y:S05]  /*05e0*/  WARPSYNC.ALL ;  /* 0x0000000000007948 */ /* 0x000fea0003800000 */
[----:B-1----:R-:W-:-:S05]  /*05f0*/  IMAD.SHL.U32 R3, R3, 0x4, RZ ;  /* 0x0000000403037824 */ /* 0x002fca00078e00ff */
[----:B------:R-:W1:Y:S01]  /*0600*/  LDS R9, [R3+UR6] ;  /* 0x0000000603097984 */ /* 0x000e620008000800 */
[----:B------:R-:W-:-:S05]  /*0610*/  IADD3 R4, P1, R3, UR20, RZ ;  /* 0x0000001403047c10 */ /* 0x000fca000ff3e0ff */
[----:B------:R-:W-:-:S05]  /*0620*/  IMAD.X R5, RZ, RZ, UR21, P1 ;  /* 0x00000015ff057e24 */ /* 0x000fca00088e06ff */
[----:B-1----:R4:W5:Y:S01]  /*0630*/  ATOMG.E.EXCH.STRONG.GPU PT, RZ, [R4], R9 ;  /* 0x0000000904ff73a8 */ /* 0x00296200041ee100 */
[----:B------:R-:W-:-:S04]  /*0640*/  DEPBAR {5,4,3,2,1,0} ;  /* 0x0000003f0000791a */ /* 0x000fc80000000000 */
[----:B------:R4:W-:Y:S01]  /*0650*/  UTMACCTL.IV [UR20] ;  /* 0x00000000140079b9 */ /* 0x0009e20008000000 */
[----:B------:R-:W-:Y:S01]  /*0660*/  NOP ;  /* 0x0000000000007918 */ /* 0x000fe20000000000 */
.L_x_12:
[----:B------:R-:W-:Y:S05]  /*0670*/  @P0 BRA `(.L_x_13) ;  /* 0x00000000000c0947 */ /* 0x000fea0003800000 */
[----:B------:R0:W-:Y:S01]  /*0680*/  UTMACMDFLUSH ;  /* 0x00000000000079b7 */ /* 0x0001e20000000000 */
[----:B------:R-:W-:Y:S05]  /*0690*/  @P0 BRA `(.L_x_13) ;  /* 0x0000000000040947 */ /* 0x000fea0003800000 */
[----:B------:R-:W-:-:S04]  /*06a0*/  DEPBAR.LE SB0, 0x0 ;  /* 0x000080000000791a */ /* 0x000fc80000000000 */
.L_x_13:
[----:B------:R-:W-:Y:S05]  /*06b0*/  WARPSYNC.ALL ;  /* 0x0000000000007948 */ /* 0x000fea0003800000 */
[----:B-----5:R-:W-:Y:S06]  /*06c0*/  BAR.SYNC.DEFER_BLOCKING 0x0 ;  /* 0x0000000000007b1d */ /* 0x020fec0000010000 */
[----:B------:R-:W-:Y:S02]  /*06d0*/  BSSY B1, `(.L_x_14) ;  /* 0x000000b000017945 */ /* 0x000fe40003800000 */
[----:B------:R-:W-:Y:S06]  /*06e0*/  BAR.SYNC.DEFER_BLOCKING 0x0 ;  /* 0x0000000000007b1d */ /* 0x000fec0000010000 */
[----:B------:R5:W-:Y:S01]  /*06f0*/  @!P0 STS [R14], RZ ;  /* 0x000000ff0e008388 */ /* 0x000be20000000800 */
[----:B------:R-:W-:Y:S01]  /*0700*/  NOP ;  /* 0x0000000000007918 */ /* 0x000fe20000000000 */
[----:B------:R-:W-:Y:S05]  /*0710*/  @P2 BRA `(.L_x_15) ;  /* 0x0000000000182947 */ /* 0x000fea0003800000 */
[----:B-123--:R-:W1:Y:S01]  /*0720*/  LDS R3, [UR6+0x8] ;  /* 0x00000806ff037984 */ /* 0x00ee620008000800 */
[----:B------:R-:W2:Y:S01]  /*0730*/  LDC.64 R12, c[0x0][0x218] ;  /* 0x00008600ff0c7b82 */ /* 0x000ea20000000a00 */
[----:B----4-:R-:W-:Y:S02]  /*0740*/  IMAD.MOV.U32 R4, RZ, RZ, 0x70 ;  /* 0x00000070ff047424 */ /* 0x010fe400078e00ff */
[----:B--2---:R2:W-:Y:S03]  /*0750*/  STS.64 [UR6], R12 ;  /* 0x0000000cff007988 */ /* 0x0045e60008000a06 */
[----:B-1----:R-:W-:-:S05]  /*0760*/  LOP3.LUT R3, R3, 0x10, R4, 0xd8, !PT ;  /* 0x0000001003037812 */ /* 0x002fca00078ed804 */
[----:B------:R2:W-:Y:S02]  /*0770*/  STS [UR6+0x8], R3 ;  /* 0x00000803ff007988 */ /* 0x0005e40008000806 */
.L_x_15:
[----:B----4-:R-:W-:Y:S05]  /*0780*/  BSYNC B1 ;  /* 0x0000000000017941 */ /* 0x010fea0003800000 */
.L_x_14:
[----:B------:R-:W-:Y:S04]  /*0790*/  BSSY B2, `(.L_x_16) ;  /* 0x000000f000027945 */ /* 0x000fe80003800000 */
[----:B------:R-:W-:Y:S04]  /*07a0*/  BSSY B1, `(.L_x_17) ;  /* 0x000000c000017945 */ /* 0x000fe80003800000 */
[----:B------:R-:W-:Y:S05]  /*07b0*/  @P2 BRA `(.L_x_18) ;  /* 0x0000000000282947 */ /* 0x000fea0003800000 */
[----:B-123--:R-:W1:Y:S01]  /*07c0*/  LDS R3, [UR6+0x34] ;  /* 0x00003406ff037984 */ /* 0x00ee620008000800 */
[----:B------:R-:W-:Y:S01]  /*07d0*/  IMAD.MOV.U32 R4, RZ, RZ, 0x3f000000 ;  /* 0x3f000000ff047424 */ /* 0x000fe200078e00ff */
[----:B------:R-:W-:Y:S05]  /*07e0*/  @P2 BREAK B1 ;  /* 0x0000000000012942 */ /* 0x000fea0003800000 */
[----:B-1----:R-:W-:-:S05]  /*07f0*/  LOP3.LUT R3, R3, 0xff000000, R4, 0xb8, !PT ;  /* 0xff00000003037812 */ /* 0x002fca00078eb804 */
[----:B------:R1:W-:Y:S01]  /*0800*/  STS [UR6+0x34], R3 ;  /* 0x00003403ff007988 */ /* 0x0003e20008000806 */
[----:B------:R-:W-:Y:S05]  /*0810*/  @P2 BRA `(.L_x_19) ;  /* 0x0000000000182947 */ /* 0x000fea0003800000 */
[----:B------:R-:W2:Y:S01]  /*0820*/  LDS R4, [UR6+0x38] ;  /* 0x00003806ff047984 */ /* 0x000ea20008000800 */
[----:B-1----:R-:W-:-:S05]  /*0830*/  IMAD.MOV.U32 R3, RZ, RZ, 0x7f ;  /* 0x0000007fff037424 */ /* 0x002fca00078e00ff */
[----:B--2---:R-:W-:-:S05]  /*0840*/  LOP3.LUT R3, R4, 0xff, R3, 0xb8, !PT ;  /* 0x000000ff04037812 */ /* 0x004fca00078eb803 */
[----:B------:R4:W-:Y:S02]  /*0850*/  STS [UR6+0x38], R3 ;  /* 0x00003803ff007988 */ /* 0x0009e40008000806 */
.L_x_18:
[----:B------:R-:W-:Y:S05]  /*0860*/  BSYNC B1 ;  /* 0x0000000000017941 */ /* 0x000fea0003800000 */
.L_x_17:
[----:B------:R1:W-:Y:S02]  /*0870*/  @!P2 STS [UR6+0x20], R11 ;  /* 0x0000200bff00a988 */ /* 0x0003e40008000806 */
.L_x_19:
[----:B------:R-:W-:Y:S05]  /*0880*/  BSYNC B2 ;  /* 0x0000000000027941 */ /* 0x000fea0003800000 */
.L_x_16:
[----:B------:R-:W-:Y:S05]  /*0890*/  WARPSYNC.ALL ;  /* 0x0000000000007948 */ /* 0x000fea0003800000 */
[----:B-1234-:R-:W1:Y:S01]  /*08a0*/  LDC R3, c[0x0][0x22c] ;  /* 0x00008b00ff037b82 */ /* 0x01ee620000000800 */
[----:B------:R-:W-:Y:S01]  /*08b0*/  BSSY B2, `(.L_x_20) ;  /* 0x0000010000027945 */ /* 0x000fe20003800000 */
[----:B-1----:R-:W-:-:S05]  /*08c0*/  VIADD R3, R3, 0xffffffff ;  /* 0xffffffff03037836 */ /* 0x002fca0000000000 */
[----:B------:R1:W-:Y:S01]  /*08d0*/  @!P2 STS [UR6+0x24], R3 ;  /* 0x00002403ff00a988 */ /* 0x0003e20008000806 */
[----:B------:R-:W-:Y:S05]  /*08e0*/  @P2 BRA `(.L_x_21) ;  /* 0x0000000000302947 */ /* 0x000fea0003800000 */
[----:B------:R-:W2:Y:S01]  /*08f0*/  LDS R5, [UR6+0x34] ;  /* 0x00003406ff057984 */ /* 0x000ea20008000800 */
[----:B------:R-:W3:Y:S03]  /*0900*/  LDC.64 R12, c[0x0][0x240] ;  /* 0x00009000ff0c7b82 */ /* 0x000ee60000000a00 */
[----:B------:R-:W4:Y:S01]  /*0910*/  LDS R4, [UR6+0x1c] ;  /* 0x00001c06ff047984 */ /* 0x000f220008000800 */
[C---:B---3--:R-:W-:Y:S01]  /*0920*/  SHF.L.U64.HI R10, R12.reuse, 0x1, R13 ;  /* 0x000000010c0a7819 */ /* 0x048fe2000001020d */
[----:B------:R-:W-:-:S03]  /*0930*/  IMAD.SHL.U32 R9, R12, 0x2, RZ ;  /* 0x000000020c097824 */ /* 0x000fc600078e00ff */
[--C-:B------:R-:W-:Y:S02]  /*0940*/  SHF.R.U32.HI R11, RZ, 0x4, R10.reuse ;  /* 0x00000004ff0b7819 */ /* 0x100fe4000001160a */
[----:B------:R-:W-:-:S05]  /*0950*/  SHF.R.U64 R9, R9, 0x4, R10 ;  /* 0x0000000409097819 */ /* 0x000fca000000120a */
[----:B------:R3:W-:Y:S01]  /*0960*/  STS [UR6+0xc], R9 ;  /* 0x00000c09ff007988 */ /* 0x0007e20008000806 */
[----:B--2---:R-:W-:Y:S02]  /*0970*/  LOP3.LUT R5, R5, 0x7, RZ, 0xb8, !PT ;  /* 0x0000000705057812 */ /* 0x004fe400078eb8ff */
[----:B----4-:R-:W-:-:S03]  /*0980*/  LOP3.LUT R4, R4, 0xf, R11, 0xb8, !PT ;  /* 0x0000000f04047812 */ /* 0x010fc600078eb80b */
[----:B------:R3:W-:Y:S04]  /*0990*/  STS [UR6+0x34], R5 ;  /* 0x00003405ff007988 */ /* 0x0007e80008000806 */
[----:B------:R3:W-:Y:S02]  /*09a0*/  STS [UR6+0x1c], R4 ;  /* 0x00001c04ff007988 */ /* 0x0007e40008000806 */
.L_x_21:
[----:B------:R-:W-:Y:S05]  /*09b0*/  BSYNC B2 ;  /* 0x0000000000027941 */ /* 0x000fea0003800000 */
.L_x_20:
[----:B------:R-:W-:Y:S04]  /*09c0*/  BSSY B3, `(.L_x_22) ;  /* 0x000001a000037945 */ /* 0x000fe80003800000 */
[----:B------:R-:W-:Y:S04]  /*09d0*/  BSSY B2, `(.L_x_23) ;  /* 0x0000015000027945 */ /* 0x000fe80003800000 */
[----:B------:R-:W-:Y:S05]  /*09e0*/  @P2 BRA `(.L_x_24) ;  /* 0x0000000000202947 */ /* 0x000fea0003800000 */
[----:B---3--:R-:W2:Y:S02]  /*09f0*/  LDS R4, [UR6+0x34] ;  /* 0x00003406ff047984 */ /* 0x008ea40008000800 */
[----:B--2---:R-:W-:-:S05]  /*0a00*/  LOP3.LUT R4, R4, 0x38, RZ, 0xb8, !PT ;  /* 0x0000003804047812 */ /* 0x004fca00078eb8ff */
[----:B------:R2:W-:Y:S01]  /*0a10*/  STS [UR6+0x34], R4 ;  /* 0x00003404ff007988 */ /* 0x0005e20008000806 */
[----:B------:R-:W-:Y:S05]  /*0a20*/  @P2 BRA `(.L_x_25) ;  /* 0x0000000000202947 */ /* 0x000fea0003800000 */
[----:B--2---:R-:W2:Y:S01]  /*0a30*/  LDS R4, [UR6+0x8] ;  /* 0x00000806ff047984 */ /* 0x004ea20008000800 */
[----:B------:R-:W-:-:S05]  /*0a40*/  IMAD.MOV.U32 R5, RZ, RZ, 0x780 ;  /* 0x00000780ff057424 */ /* 0x000fca00078e00ff */
[----:B--2---:R-:W-:-:S05]  /*0a50*/  LOP3.LUT R4, R4, 0x300, R5, 0xd8, !PT ;  /* 0x0000030004047812 */ /* 0x004fca00078ed805 */
[----:B------:R2:W-:Y:S02]  /*0a60*/  STS [UR6+0x8], R4 ;  /* 0x00000804ff007988 */ /* 0x0005e40008000806 */
.L_x_24:
[----:B------:R-:W-:Y:S05]  /*0a70*/  @P2 BRA `(.L_x_26) ;  /* 0x0000000000282947 */ /* 0x000fea0003800000 */
[----:B--23--:R-:W2:Y:S02]  /*0a80*/  LDS R4, [UR6+0x8] ;  /* 0x00000806ff047984 */ /* 0x00cea40008000800 */
[----:B--2---:R-:W-:-:S05]  /*0a90*/  LOP3.LUT R4, R4, 0x1800, RZ, 0xb8, !PT ;  /* 0x0000180004047812 */ /* 0x004fca00078eb8ff */
[----:B------:R3:W-:Y:S02]  /*0aa0*/  STS [UR6+0x8], R4 ;  /* 0x00000804ff007988 */ /* 0x0007e40008000806 */
.L_x_25:
[----:B------:R-:W-:Y:S05]  /*0ab0*/  @P2 BREAK B2 ;  /* 0x0000000000022942 */ /* 0x000fea0003800000 */
[----:B------:R-:W-:Y:S05]  /*0ac0*/  @P2 BRA `(.L_x_27) ;  /* 0x0000000000242947 */ /* 0x000fea0003800000 */
[----:B--23--:R-:W2:Y:S01]  /*0ad0*/  LDS R4, [UR6+0x8] ;  /* 0x00000806ff047984 */ /* 0x00cea20008000800 */
[----:B------:R-:W-:-:S05]  /*0ae0*/  IMAD.MOV.U32 R5, RZ, RZ, 0x6000 ;  /* 0x00006000ff057424 */ /* 0x000fca00078e00ff */
[----:B--2---:R-:W-:-:S04]  /*0af0*/  LOP3.LUT R4, R4, 0x6000, R5, 0xd8, !PT ;  /* 0x0000600004047812 */ /* 0x004fc800078ed805 */
[----:B------:R-:W-:-:S05]  /*0b00*/  LOP3.LUT R4, R4, 0x400000, RZ, 0xb8, !PT ;  /* 0x0040000004047812 */ /* 0x000fca00078eb8ff */
[----:B------:R4:W-:Y:S02]  /*0b10*/  STS [UR6+0x8], R4 ;  /* 0x00000804ff007988 */ /* 0x0009e40008000806 */
.L_x_26:
[----:B------:R-:W-:Y:S05]  /*0b20*/  BSYNC B2 ;  /* 0x0000000000027941 */ /* 0x000fea0003800000 */
.L_x_23:
[----:B--234-:R-:W2:Y:S02]  /*0b30*/  @!P2 LDS R4, [UR6+0x8] ;  /* 0x00000806ff04a984 */ /* 0x01cea40008000800 */
[----:B--2---:R-:W-:-:S05]  /*0b40*/  @!P2 LOP3.LUT R4, R4, 0x8000, RZ, 0xb8, !PT ;  /* 0x000080000404a812 */ /* 0x004fca00078eb8ff */
[----:B------:R4:W-:Y:S02]  /*0b50*/  @!P2 STS [UR6+0x8], R4 ;  /* 0x00000804ff00a988 */ /* 0x0009e40008000806 */
.L_x_27:
[----:B------:R-:W-:Y:S05]  /*0b60*/  BSYNC B3 ;  /* 0x0000000000037941 */ /* 0x000fea0003800000 */
.L_x_22:
[----:B------:R-:W-:Y:S05]  /*0b70*/  WARPSYNC.ALL ;  /* 0x0000000000007948 */ /* 0x000fea0003800000 */
[----:B------:R-:W-:-:S04]  /*0b80*/  UIADD3 UR23, UR4, 0x80, URZ ;  /* 0x0000008004177890 */ /* 0x000fc8000fffe03f */
[----:B------:R-:W-:-:S04]  /*0b90*/  UIADD3 UR22, UP0, UR23, UR52, URZ ;  /* 0x0000003417167290 */ /* 0x000fc8000ff1e03f */
[----:B------:R-:W-:Y:S01]  /*0ba0*/  ULEA.HI.X.SX32 UR23, UR23, UR53, 0x1, UP0 ;  /* 0x0000003517177291 */ /* 0x000fe200080f0e3f */
[----:B------:R-:W-:Y:S11]  /*0bb0*/  @P0 BRA `(.L_x_28) ;  /* 0x0000000000280947 */ /* 0x000ff60003800000 */
[----:B--234-:R-:W2:Y:S01]  /*0bc0*/  S2R R4, SR_LANEID ;  /* 0x0000000000047919 */ /* 0x01cea20000000000 */
[----:B------:R-:W-:Y:S05]  /*0bd0*/  WARPSYNC.ALL ;  /* 0x0000000000007948 */ /* 0x000fea0003800000 */
[----:B--2---:R-:W-:-:S05]  /*0be0*/  IMAD.SHL.U32 R10, R4, 0x4, RZ ;  /* 0x00000004040a7824 */ /* 0x004fca00078e00ff */
[----:B------:R-:W2:Y:S01]  /*0bf0*/  LDS R9, [R10+UR6] ;  /* 0x000000060a097984 */ /* 0x000ea20008000800 */
[----:B------:R-:W-:-:S05]  /*0c00*/  IADD3 R4, P1, R10, UR22, RZ ;  /* 0x000000160a047c10 */ /* 0x000fca000ff3e0ff */
[----:B------:R-:W-:-:S05]  /*0c10*/  IMAD.X R5, RZ, RZ, UR23, P1 ;  /* 0x00000017ff057e24 */ /* 0x000fca00088e06ff */
[----:B--2---:R2:W3:Y:S01]  /*0c20*/  ATOMG.E.EXCH.STRONG.GPU PT, RZ, [R4], R9 ;  /* 0x0000000904ff73a8 */ /* 0x0044e200041ee100 */
[----:B------:R-:W-:-:S04]  /*0c30*/  DEPBAR {5,4,3,2,1,0} ;  /* 0x0000003f0000791a */ /* 0x000fc80000000000 */
[----:B------:R2:W-:Y:S01]  /*0c40*/  UTMACCTL.IV [UR22] ;  /* 0x00000000160079b9 */ /* 0x0005e20008000000 */
[----:B------:R-:W-:Y:S01]  /*0c50*/  NOP ;  /* 0x0000000000007918 */ /* 0x000fe20000000000 */
.L_x_28:
[----:B------:R-:W-:Y:S05]  /*0c60*/  @P0 BRA `(.L_x_29) ;  /* 0x00000000000c0947 */ /* 0x000fea0003800000 */
[----:B------:R0:W-:Y:S01]  /*0c70*/  UTMACMDFLUSH ;  /* 0x00000000000079b7 */ /* 0x0001e20000000000 */
[----:B------:R-:W-:Y:S05]  /*0c80*/  @P0 BRA `(.L_x_29) ;  /* 0x0000000000040947 */ /* 0x000fea0003800000 */
[----:B------:R-:W-:-:S04]  /*0c90*/  DEPBAR.LE SB0, 0x0 ;  /* 0x000080000000791a */ /* 0x000fc80000000000 */
.L_x_29:
[----:B------:R-:W-:Y:S05]  /*0ca0*/  WARPSYNC.ALL ;  /* 0x0000000000007948 */ /* 0x000fea0003800000 */
[----:B---3--:R-:W-:Y:S06]  /*0cb0*/  BAR.SYNC.DEFER_BLOCKING 0x0 ;  /* 0x0000000000007b1d */ /* 0x008fec0000010000 */
[----:B------:R-:W-:Y:S02]  /*0cc0*/  BSSY B3, `(.L_x_30) ;  /* 0x000000b000037945 */ /* 0x000fe40003800000 */
[----:B------:R-:W-:Y:S06]  /*0cd0*/  BAR.SYNC.DEFER_BLOCKING 0x0 ;  /* 0x0000000000007b1d */ /* 0x000fec0000010000 */
[----:B------:R3:W-:Y:S01]  /*0ce0*/  @!P0 STS [R14], RZ ;  /* 0x000000ff0e008388 */ /* 0x0007e20000000800 */
[----:B------:R-:W-:Y:S01]  /*0cf0*/  NOP ;  /* 0x0000000000007918 */ /* 0x000fe20000000000 */
[----:B------:R-:W-:Y:S05]  /*0d00*/  @P2 BRA `(.L_x_31) ;  /* 0x0000000000182947 */ /* 0x000fea0003800000 */
[----:B--2-4-:R-:W2:Y:S01]  /*0d10*/  LDS R4, [UR6+0x8] ;  /* 0x00000806ff047984 */ /* 0x014ea20008000800 */
[----:B------:R-:W4:Y:S01]  /*0d20*/  LDC.64 R10, c[0x0][0x220] ;  /* 0x00008800ff0a7b82 */ /* 0x000f220000000a00 */
[----:B------:R-:W-:Y:S02]  /*0d30*/  IMAD.MOV.U32 R5, RZ, RZ, 0x70 ;  /* 0x00000070ff057424 */ /* 0x000fe400078e00ff */
[----:B----4-:R4:W-:Y:S03]  /*0d40*/  STS.64 [UR6], R10 ;  /* 0x0000000aff007988 */ /* 0x0109e60008000a06 */
[----:B--2---:R-:W-:-:S05]  /*0d50*/  LOP3.LUT R4, R4, 0x10, R5, 0xd8, !PT ;  /* 0x0000001004047812 */ /* 0x004fca00078ed805 */
[----:B------:R4:W-:Y:S02]  /*0d60*/  STS [UR6+0x8], R4 ;  /* 0x00000804ff007988 */ /* 0x0009e40008000806 */
.L_x_31:
[----:B--2---:R-:W-:Y:S05]  /*0d70*/  BSYNC B3 ;  /* 0x0000000000037941 */ /* 0x004fea0003800000 */
.L_x_30:
[----:B------:R-:W-:Y:S04]  /*0d80*/  BSSY B4, `(.L_x_32) ;  /* 0x0000011000047945 */ /* 0x000fe80003800000 */
[----:B------:R-:W-:Y:S04]  /*0d90*/  BSSY B3, `(.L_x_33) ;  /* 0x000000e000037945 */ /* 0x000fe80003800000 */
[----:B------:R-:W-:Y:S05]  /*0da0*/  @P2 BRA `(.L_x_34) ;  /* 0x0000000000242947 */ /* 0x000fea0003800000 */
[----:B----4-:R-:W2:Y:S01]  /*0db0*/  LDS R4, [UR6+0x34] ;  /* 0x00003406ff047984 */ /* 0x010ea20008000800 */
[----:B------:R-:W-:-:S05]  /*0dc0*/  IMAD.MOV.U32 R5, RZ, RZ, 0x3f000000 ;  /* 0x3f000000ff057424 */ /* 0x000fca00078e00ff */
[----:B--2---:R-:W-:-:S05]  /*0dd0*/  LOP3.LUT R4, R4, 0xff000000, R5, 0xb8, !PT ;  /* 0xff00000004047812 */ /* 0x004fca00078eb805 */
[----:B------:R2:W-:Y:S01]  /*0de0*/  STS [UR6+0x34], R4 ;  /* 0x00003404ff007988 */ /* 0x0005e20008000806 */
[----:B------:R-:W-:Y:S05]  /*0df0*/  @P2 BRA `(.L_x_35) ;  /* 0x00000000001c2947 */ /* 0x000fea0003800000 */
[----:B--2---:R-:W2:Y:S01]  /*0e00*/  LDS R4, [UR6+0x38] ;  /* 0x00003806ff047984 */ /* 0x004ea20008000800 */
[----:B------:R-:W-:-:S05]  /*0e10*/  IMAD.MOV.U32 R5, RZ, RZ, 0x3f ;  /* 0x0000003fff057424 */ /* 0x000fca00078e00ff */
[----:B--2---:R-:W-:-:S05]  /*0e20*/  LOP3.LUT R4, R4, 0xff, R5, 0xb8, !PT ;  /* 0x000000ff04047812 */ /* 0x004fca00078eb805 */
[----:B------:R2:W-:Y:S02]  /*0e30*/  STS [UR6+0x38], R4 ;  /* 0x00003804ff007988 */ /* 0x0005e40008000806 */
.L_x_34:
[----:B------:R-:W-:Y:S05]  /*0e40*/  @P2 BREAK B3 ;  /* 0x0000000000032942 */ /* 0x000fea0003800000 */
[----:B------:R-:W-:Y:S05]  /*0e50*/  @P2 BRA `(.L_x_36) ;  /* 0x00000000000c2947 */ /* 0x000fea0003800000 */
[----:B------:R1:W-:Y:S02]  /*0e60*/  STS [UR6+0x20], R3 ;  /* 0x00002003ff007988 */ /* 0x0003e40008000806 */
.L_x_35:
[----:B------:R-:W-:Y:S05]  /*0e70*/  BSYNC B3 ;  /* 0x0000000000037941 */ /* 0x000fea0003800000 */
.L_x_33:
[----:B------:R1:W-:Y:S02]  /*0e80*/  @!P2 STS [UR6+0x24], R2 ;  /* 0x00002402ff00a988 */ /* 0x0003e40008000806 */
.L_x_36:
[----:B------:R-:W-:Y:S05]  /*0e90*/  BSYNC B4 ;  /* 0x0000000000047941 */ /* 0x000fea0003800000 */
.L_x_32:
[----:B------:R-:W-:Y:S05]  /*0ea0*/  WARPSYNC.ALL ;  /* 0x0000000000007948 */ /* 0x000fea0003800000 */
[----:B------:R-:W-:Y:S04]  /*0eb0*/  BSSY B4, `(.L_x_37) ;  /* 0x000000e000047945 */ /* 0x000fe80003800000 */
[----:B------:R-:W-:Y:S05]  /*0ec0*/  @P2 BRA `(.L_x_38) ;  /* 0x0000000000302947 */ /* 0x000fea0003800000 */
[----:B-1----:R-:W1:Y:S01]  /*0ed0*/  LDS R3, [UR6+0x34] ;  /* 0x00003406ff037984 */ /* 0x002e620008000800 */
[----:B--2-4-:R-:W2:Y:S03]  /*0ee0*/  LDC.64 R4, c[0x0][0x248] ;  /* 0x00009200ff047b82 */ /* 0x014ea60000000a00 */
[----:B------:R-:W4:Y:S01]  /*0ef0*/  LDS R2, [UR6+0x1c] ;  /* 0x00001c06ff027984 */ /* 0x000f220008000800 */
[C---:B--2---:R-:W-:Y:S01]  /*0f00*/  SHF.L.U64.HI R5, R4.reuse, 0x1, R5 ;  /* 0x0000000104057819 */ /* 0x044fe20000010205 */
[----:B------:R-:W-:-:S03]  /*0f10*/  IMAD.SHL.U32 R4, R4, 0x2, RZ ;  /* 0x0000000204047824 */ /* 0x000fc600078e00ff */
[--C-:B------:R-:W-:Y:S02]  /*0f20*/  SHF.R.U32.HI R9, RZ, 0x4, R5.reuse ;  /* 0x00000004ff097819 */ /* 0x100fe40000011605 */
[----:B------:R-:W-:-:S05]  /*0f30*/  SHF.R.U64 R4, R4, 0x4, R5 ;  /* 0x0000000404047819 */ /* 0x000fca0000001205 */
[----:B------:R2:W-:Y:S01]  /*0f40*/  STS [UR6+0xc], R4 ;  /* 0x00000c04ff007988 */ /* 0x0005e20008000806 */
[----:B-1----:R-:W-:Y:S02]  /*0f50*/  LOP3.LUT R3, R3, 0x7, RZ, 0xb8, !PT ;  /* 0x0000000703037812 */ /* 0x002fe400078eb8ff */
[----:B----4-:R-:W-:-:S03]  /*0f60*/  LOP3.LUT R2, R2, 0xf, R9, 0xb8, !PT ;  /* 0x0000000f02027812 */ /* 0x010fc600078eb809 */
[----:B------:R2:W-:Y:S04]  /*0f70*/  STS [UR6+0x34], R3 ;  /* 0x00003403ff007988 */ /* 0x0005e80008000806 */
[----:B------:R2:W-:Y:S02]  /*0f80*/  STS [UR6+0x1c], R2 ;  /* 0x00001c02ff007988 */ /* 0x0005e40008000806 */
.L_x_38:
[----:B------:R-:W-:Y:S05]  /*0f90*/  BSYNC B4 ;  /* 0x0000000000047941 */ /* 0x000fea0003800000 */
.L_x_37:
[----:B------:R-:W-:Y:S04]  /*0fa0*/  BSSY B4, `(.L_x_39) ;  /* 0x000001a000047945 */ /* 0x000fe80003800000 */
[----:B------:R-:W-:Y:S04]  /*0fb0*/  BSSY B5, `(.L_x_40) ;  /* 0x0000015000057945 */ /* 0x000fe80003800000 */
[----:B------:R-:W-:Y:S05]  /*0fc0*/  @P2 BRA `(.L_x_41) ;  /* 0x0000000000202947 */ /* 0x000fea0003800000 */
[----:B-12---:R-:W1:Y:S02]  /*0fd0*/  LDS R2, [UR6+0x34] ;  /* 0x00003406ff027984 */ /* 0x006e640008000800 */
[----:B-1----:R-:W-:-:S05]  /*0fe0*/  LOP3.LUT R2, R2, 0x38, RZ, 0xb8, !PT ;  /* 0x0000003802027812 */ /* 0x002fca00078eb8ff */
[----:B------:R1:W-:Y:S01]  /*0ff0*/  STS [UR6+0x34], R2 ;  /* 0x00003402ff007988 */ /* 0x0003e20008000806 */
[----:B------:R-:W-:Y:S05]  /*1000*/  @P2 BRA `(.L_x_42) ;  /* 0x0000000000202947 */ /* 0x000fea0003800000 */
[----:B-1----:R-:W1:Y:S01]  /*1010*/  LDS R2, [UR6+0x8] ;  /* 0x00000806ff027984 */ /* 0x002e620008000800 */
[----:B------:R-:W-:-:S05]  /*1020*/  IMAD.MOV.U32 R3, RZ, RZ, 0x780 ;  /* 0x00000780ff037424 */ /* 0x000fca00078e00ff */
[----:B-1----:R-:W-:-:S05]  /*1030*/  LOP3.LUT R2, R2, 0x300, R3, 0xd8, !PT ;  /* 0x0000030002027812 */ /* 0x002fca00078ed803 */
[----:B------:R1:W-:Y:S02]  /*1040*/  STS [UR6+0x8], R2 ;  /* 0x00000802ff007988 */ /* 0x0003e40008000806 */
.L_x_41:
[----:B------:R-:W-:Y:S05]  /*1050*/  @P2 BRA `(.L_x_43) ;  /* 0x0000000000282947 */ /* 0x000fea0003800000 */
[----:B-12---:R-:W1:Y:S02]  /*1060*/  LDS R2, [UR6+0x8] ;  /* 0x00000806ff027984 */ /* 0x006e640008000800 */
[----:B-1----:R-:W-:-:S05]  /*1070*/  LOP3.LUT R2, R2, 0x1800, RZ, 0xb8, !PT ;  /* 0x0000180002027812 */ /* 0x002fca00078eb8ff */
[----:B------:R2:W-:Y:S02]  /*1080*/  STS [UR6+0x8], R2 ;  /* 0x00000802ff007988 */ /* 0x0005e40008000806 */
.L_x_42:
[----:B------:R-:W-:Y:S05]  /*1090*/  @P2 BREAK B5 ;  /* 0x0000000000052942 */ /* 0x000fea0003800000 */
[----:B------:R-:W-:Y:S05]  /*10a0*/  @P2 BRA `(.L_x_44) ;  /* 0x0000000000242947 */ /* 0x000fea0003800000 */
[----:B-12---:R-:W1:Y:S01]  /*10b0*/  LDS R2, [UR6+0x8] ;  /* 0x00000806ff027984 */ /* 0x006e620008000800 */
[----:B------:R-:W-:-:S05]  /*10c0*/  IMAD.MOV.U32 R3, RZ, RZ, 0x6000 ;  /* 0x00006000ff037424 */ /* 0x000fca00078e00ff */
[----:B-1----:R-:W-:-:S04]  /*10d0*/  LOP3.LUT R2, R2, 0x6000, R3, 0xd8, !PT ;  /* 0x0000600002027812 */ /* 0x002fc800078ed803 */
[----:B------:R-:W-:-:S05]  /*10e0*/  LOP3.LUT R2, R2, 0x400000, RZ, 0xb8, !PT ;  /* 0x0040000002027812 */ /* 0x000fca00078eb8ff */
[----:B------:R1:W-:Y:S02]  /*10f0*/  STS [UR6+0x8], R2 ;  /* 0x00000802ff007988 */ /* 0x0003e40008000806 */
.L_x_43:
[----:B------:R-:W-:Y:S05]  /*1100*/  BSYNC B5 ;  /* 0x0000000000057941 */ /* 0x000fea0003800000 */
.L_x_40:
[----:B-12---:R-:W1:Y:S02]  /*1110*/  @!P2 LDS R2, [UR6+0x8] ;  /* 0x00000806ff02a984 */ /* 0x006e640008000800 */
[----:B-1----:R-:W-:-:S05]  /*1120*/  @!P2 LOP3.LUT R2, R2, 0x8000, RZ, 0xb8, !PT ;  /* 0x000080000202a812 */ /* 0x002fca00078eb8ff */
[----:B------:R1:W-:Y:S02]  /*1130*/  @!P2 STS [UR6+0x8], R2 ;  /* 0x00000802ff00a988 */ /* 0x0003e40008000806 */
.L_x_44:
[----:B------:R-:W-:Y:S05]  /*1140*/  BSYNC B4 ;  /* 0x0000000000047941 */ /* 0x000fea0003800000 */
.L_x_39:
[----:B------:R-:W-:Y:S05]  /*1150*/  WARPSYNC.ALL ;  /* 0x0000000000007948 */ /* 0x000fea0003800000 */
[----:B------:R-:W-:Y:S01]  /*1160*/  UIADD3 UR4, UR4, 0x100, URZ ;  /* 0x0000010004047890 */ /* 0x000fe2000fffe03f */
[----:B------:R-:W-:Y:S01]  /*1170*/  ISETP.GE.AND P1, PT, R8, 0x1, PT ;  /* 0x000000010800780c */ /* 0x000fe20003f26270 */
[----:B------:R-:W-:Y:S01]  /*1180*/  IMAD.MOV.U32 R24, RZ, RZ, RZ ;  /* 0x000000ffff187224 */ /* 0x000fe200078e00ff */
[----:B------:R-:W-:Y:S01]  /*1190*/  SHF.R.U32.HI R8, RZ, 0x5, R0 ;  /* 0x00000005ff087819 */ /* 0x000fe20000011600 */
[----:B------:R-:W-:-:S04]  /*11a0*/  UIADD3 UR52, UP0, UR4, UR52, URZ ;  /* 0x0000003404347290 */ /* 0x000fc8000ff1e03f */
[----:B------:R-:W-:Y:S01]  /*11b0*/  ULEA.HI.X.SX32 UR53, UR4, UR53, 0x1, UP0 ;  /* 0x0000003504357291 */ /* 0x000fe200080f0e3f */
[----:B------:R-:W-:Y:S11]  /*11c0*/  @P0 BRA `(.L_x_45) ;  /* 0x0000000000280947 */ /* 0x000ff60003800000 */
[----:B-12---:R-:W4:Y:S01]  /*11d0*/  S2R R2, SR_LANEID ;  /* 0x0000000000027919 */ /* 0x006f220000000000 */
[----:B------:R-:W-:Y:S05]  /*11e0*/  WARPSYNC.ALL ;  /* 0x0000000000007948 */ /* 0x000fea0003800000 */
[----:B----4-:R-:W-:-:S05]  /*11f0*/  IMAD.SHL.U32 R4, R2, 0x4, RZ ;  /* 0x0000000402047824 */ /* 0x010fca00078e00ff */
[----:B------:R-:W1:Y:S01]  /*1200*/  LDS R5, [R4+UR6] ;  /* 0x0000000604057984 */ /* 0x000e620008000800 */
[----:B------:R-:W-:-:S05]  /*1210*/  IADD3 R2, P3, R4, UR52, RZ ;  /* 0x0000003404027c10 */ /* 0x000fca000ff7e0ff */
[----:B------:R-:W-:-:S05]  /*1220*/  IMAD.X R3, RZ, RZ, UR53, P3 ;  /* 0x00000035ff037e24 */ /* 0x000fca00098e06ff */
[----:B-1----:R1:W2:Y:S01]  /*1230*/  ATOMG.E.EXCH.STRONG.GPU PT, RZ, [R2], R5 ;  /* 0x0000000502ff73a8 */ /* 0x0022a200041ee100 */
[----:B------:R-:W-:-:S04]  /*1240*/  DEPBAR {5,4,3,2,1,0} ;  /* 0x0000003f0000791a */ /* 0x000fc80000000000 */
[----:B------:R1:W-:Y:S01]  /*1250*/  UTMACCTL.IV [UR52] ;  /* 0x00000000340079b9 */ /* 0x0003e20008000000 */
[----:B------:R-:W-:Y:S01]  /*1260*/  NOP ;  /* 0x0000000000007918 */ /* 0x000fe20000000000 */
.L_x_45:
[----:B------:R-:W-:Y:S05]  /*1270*/  @P0 BRA `(.L_x_46) ;  /* 0x00000000000c0947 */ /* 0x000fea0003800000 */
[----:B------:R0:W-:Y:S01]  /*1280*/  UTMACMDFLUSH ;  /* 0x00000000000079b7 */ /* 0x0001e20000000000 */
[----:B------:R-:W-:Y:S05]  /*1290*/  @P0 BRA `(.L_x_46) ;  /* 0x0000000000040947 */ /* 0x000fea0003800000 */
[----:B------:R-:W-:-:S04]  /*12a0*/  DEPBAR.LE SB0, 0x0 ;  /* 0x000080000000791a */ /* 0x000fc80000000000 */
.L_x_46:
[----:B------:R-:W-:Y:S05]  /*12b0*/  WARPSYNC.ALL ;  /* 0x0000000000007948 */ /* 0x000fea0003800000 */
[----:B--2---:R-:W-:Y:S01]  /*12c0*/  BAR.SYNC.DEFER_BLOCKING 0x0 ;  /* 0x0000000000007b1d */ /* 0x004fe20000010000 */
[----:B------:R-:W-:Y:S01]  /*12d0*/  R2UR UR7, R8 ;  /* 0x00000000080772ca */ /* 0x000fe200000e0000 */
[----:B------:R-:W-:Y:S01]  /*12e0*/  USHF.L.U32 UR11, UR54, 0x7, URZ ;  /* 0x00000007360b7899 */ /* 0x000fe2000800063f */
[----:B------:R-:W-:Y:S01]  /*12f0*/  IMAD.MOV.U32 R25, RZ, RZ, RZ ;  /* 0x000000ffff197224 */ /* 0x000fe200078e00ff */
[----:B------:R-:W-:Y:S01]  /*1300*/  USHF.L.U32 UR27, UR55, 0x6, URZ ;  /* 0x00000006371b7899 */ /* 0x000fe2000800063f */
[----:B------:R-:W-:Y:S01]  /*1310*/  CS2R R26, SRZ ;  /* 0x00000000001a7805 */ /* 0x000fe2000001ff00 */
[----:B------:R-:W-:Y:S01]  /*1320*/  VOTEU.ALL UP0, P2 ;  /* 0x00000000003f7886 */ /* 0x000fe20001000000 */
[----:B------:R-:W-:Y:S01]  /*1330*/  UMOV UR4, 0x1 ;  /* 0x0000000100047882 */ /* 0x000fe20000000000 */
[----:B------:R-:W-:-:S02]  /*1340*/  CS2R R28, SRZ ;  /* 0x00000000001c7805 */ /* 0x000fc4000001ff00 */
[----:B------:R-:W-:Y:S02]  /*1350*/  CS2R R30, SRZ ;  /* 0x00000000001e7805 */ /* 0x000fe4000001ff00 */
[----:B------:R-:W-:Y:S01]  /*1360*/  CS2R R32, SRZ ;  /* 0x0000000000207805 */ /* 0x000fe2000001ff00 */
[----:B------:R-:W-:-:S04]  /*1370*/  @!UP0 UIADD3 UR4, -UR4, 0x100000, URZ ;  /* 0x0010000004048890 */ /* 0x000fc8000fffe13f */
[----:B------:R-:W-:Y:S02]  /*1380*/  @!UP0 USHF.L.U32 UR5, UR4, 0xb, URZ ;  /* 0x0000000b04058899 */ /* 0x000fe4000800063f */
[----:B------:R-:W-:Y:S01]  /*1390*/  @!UP0 USHF.L.U32 UR4, UR4, 0x1, URZ ;  /* 0x0000000104048899 */ /* 0x000fe2000800063f */
[----:B------:R-:W-:Y:S01]  /*13a0*/  CS2R R34, SRZ ;  /* 0x0000000000227805 */ /* 0x000fe2000001ff00 */
[----:B------:R-:W-:Y:S01]  /*13b0*/  VOTEU.ALL UP0, P2 ;  /* 0x00000000003f7886 */ /* 0x000fe20001000000 */
[----:B------:R-:W-:Y:S02]  /*13c0*/  CS2R R36, SRZ ;  /* 0x0000000000247805 */ /* 0x000fe4000001ff00 */
[----:B------:R-:W-:Y:S02]  /*13d0*/  CS2R R38, SRZ ;  /* 0x0000000000267805 */ /* 0x000fe4000001ff00 */
[----:B------:R-:W-:Y:S02]  /*13e0*/  CS2R R40, SRZ ;  /* 0x0000000000287805 */ /* 0x000fe4000001ff00 */
[----:B------:R-:W-:-:S02]  /*13f0*/  CS2R R42, SRZ ;  /* 0x00000000002a7805 */ /* 0x000fc4000001ff00 */
[----:B------:R-:W-:Y:S02]  /*1400*/  CS2R R44, SRZ ;  /* 0x00000000002c7805 */ /* 0x000fe4000001ff00 */
[----:B------:R-:W-:Y:S02]  /*1410*/  CS2R R46, SRZ ;  /* 0x00000000002e7805 */ /* 0x000fe4000001ff00 */
[----:B------:R-:W-:Y:S02]  /*1420*/  CS2R R48, SRZ ;  /* 0x0000000000307805 */ /* 0x000fe4000001ff00 */
[----:B------:R-:W-:Y:S02]  /*1430*/  CS2R R50, SRZ ;  /* 0x0000000000327805 */ /* 0x000fe4000001ff00 */
[----:B------:R-:W-:Y:S02]  /*1440*/  CS2R R52, SRZ ;  /* 0x0000000000347805 */ /* 0x000fe4000001ff00 */
[----:B------:R-:W-:Y:S01]  /*1450*/  CS2R R54, SRZ ;  /* 0x0000000000367805 */ /* 0x000fe2000001ff00 */
[----:B------:R-:W2:Y:S02]  /*1460*/  FENCE.VIEW.ASYNC.S ;  /* 0x00000000000073c6 */ /* 0x000ea40000000000 */
[----:B--2---:R2:W1:Y:S01]  /*1470*/  @!UP0 SYNCS.EXCH.64 URZ, [UR6+0xc000], UR4 ;  /* 0x00c00004063f85b2 */ /* 0x0044620008000100 */
[----:B------:R-:W-:Y:S05]  /*1480*/  @!P1 BRA `(.L_x_47) ;  /* 0x00000004006c9947 */ /* 0x000fea0003800000 */
[----:B--2---:R-:W-:Y:S01]  /*1490*/  UIADD3 UR5, UR6, 0x8000, URZ ;  /* 0x0000800006057890 */ /* 0x004fe2000fffe03f */
[----:B------:R-:W-:Y:S01]  /*14a0*/  CS2R R24, SRZ ;  /* 0x0000000000187805 */ /* 0x000fe2000001ff00 */
[----:B------:R-:W-:Y:S01]  /*14b0*/  UMOV UR4, URZ ;  /* 0x0000003f00047c82 */ /* 0x000fe20008000000 */
[----:B------:R-:W-:Y:S01]  /*14c0*/  CS2R R26, SRZ ;  /* 0x00000000001a7805 */ /* 0x000fe2000001ff00 */
[----:B------:R-:W-:Y:S01]  /*14d0*/  USHF.R.U32.HI UR5, URZ, 0x4, UR5 ;  /* 0x000000043f057899 */ /* 0x000fe20008011605 */
[----:B------:R-:W-:Y:S02]  /*14e0*/  CS2R R28, SRZ ;  /* 0x00000000001c7805 */ /* 0x000fe4000001ff00 */
[----:B------:R-:W-:Y:S02]  /*14f0*/  CS2R R30, SRZ ;  /* 0x00000000001e7805 */ /* 0x000fe4000001ff00 */
[----:B------:R-:W-:Y:S01]  /*1500*/  CS2R R32, SRZ ;  /* 0x0000000000207805 */ /* 0x000fe2000001ff00 */
[----:B------:R-:W-:Y:S01]  /*1510*/  USGXT.U32 UR16, UR5, 0xe ;  /* 0x0000000e0510789a */ /* 0x000fe20008000000 */
[----:B------:R-:W-:-:S02]  /*1520*/  CS2R R34, SRZ ;  /* 0x0000000000227805 */ /* 0x000fc4000001ff00 */
[----:B------:R-:W-:Y:S02]  /*1530*/  CS2R R36, SRZ ;  /* 0x0000000000247805 */ /* 0x000fe4000001ff00 */
[----:B------:R-:W-:Y:S01]  /*1540*/  CS2R R38, SRZ ;  /* 0x0000000000267805 */ /* 0x000fe2000001ff00 */
[----:B------:R-:W-:Y:S01]  /*1550*/  UIADD3 UR12, UP0, UR16, 0x2, URZ ;  /* 0x00000002100c7890 */ /* 0x000fe2000ff1e03f */
[----:B------:R-:W-:Y:S02]  /*1560*/  CS2R R40, SRZ ;  /* 0x0000000000287805 */ /* 0x000fe4000001ff00 */
[----:B------:R-:W-:Y:S02]  /*1570*/  CS2R R42, SRZ ;  /* 0x00000000002a7805 */ /* 0x000fe4000001ff00 */
[----:B------:R-:W-:Y:S01]  /*1580*/  CS2R R44, SRZ ;  /* 0x00000000002c7805 */ /* 0x000fe2000001ff00 */
[----:B------:R-:W-:Y:S01]  /*1590*/  UIADD3.X UR13, UR4, 0x40000040, URZ, UP0, !UPT ;  /* 0x40000040040d7890 */ /* 0x000fe200087fe43f */
[----:B------:R-:W-:-:S02]  /*15a0*/  CS2R R46, SRZ ;  /* 0x00000000002e7805 */ /* 0x000fc4000001ff00 */
[----:B------:R-:W-:Y:S02]  /*15b0*/  CS2R R48, SRZ ;  /* 0x0000000000307805 */ /* 0x000fe4000001ff00 */
[----:B------:R-:W-:Y:S02]  /*15c0*/  CS2R R50, SRZ ;  /* 0x0000000000327805 */ /* 0x000fe4000001ff00 */
[----:B------:R-:W-:Y:S02]  /*15d0*/  CS2R R52, SRZ ;  /* 0x0000000000347805 */ /* 0x000fe4000001ff00 */
[----:B------:R-:W-:Y:S01]  /*15e0*/  CS2R R54, SRZ ;  /* 0x0000000000367805 */ /* 0x000fe2000001ff00 */
[----:B------:R-:W-:Y:S02]  /*15f0*/  UIADD3.64 UR28, UR12, 0x2, URZ ;  /* 0x000000020c1c7897 */ /* 0x000fe4000fffe03f */
[----:B------:R-:W-:Y:S02]  /*1600*/  UIADD3.64 UR32, UR12, 0x4, URZ ;  /* 0x000000040c207897 */ /* 0x000fe4000fffe03f */
[----:B------:R-:W-:-:S02]  /*1610*/  UIADD3.64 UR36, UR12, 0x1fe, URZ ;  /* 0x000001fe0c247897 */ /* 0x000fc4000fffe03f */
[----:B------:R-:W-:Y:S02]  /*1620*/  UIADD3.64 UR40, UR12, 0x200, URZ ;  /* 0x000002000c287897 */ /* 0x000fe4000fffe03f */
[----:B------:R-:W-:Y:S02]  /*1630*/  UIADD3.64 UR44, UR12, 0x202, URZ ;  /* 0x000002020c2c7897 */ /* 0x000fe4000fffe03f */
[----:B------:R-:W-:-:S12]  /*1640*/  UIADD3.64 UR48, UR12, 0x204, URZ ;  /* 0x000002040c307897 */ /* 0x000fd8000fffe03f */
.L_x_49:
[----:B-1----:R-:W-:Y:S01]  /*1650*/  BAR.SYNC.DEFER_BLOCKING 0x0 ;  /* 0x0000000000007b1d */ /* 0x002fe20000010000 */
[----:B------:R-:W-:Y:S01]  /*1660*/  ELECT P0, URZ, PT ;  /* 0x00000000003f782f */ /* 0x000fe20003800000 */
[----:B------:R-:W-:Y:S01]  /*1670*/  @!P2 IMAD.MOV.U32 R2, RZ, RZ, 0xc000 ;  /* 0x0000c000ff02a424 */ /* 0x000fe200078e00ff */
[----:B------:R-:W-:Y:S02]  /*1680*/  ULOP3.LUT UR8, UR7, 0x1, URZ, 0xc0, !UPT ;  /* 0x0000000107087892 */ /* 0x000fe4000f8ec03f */
[C---:B------:R-:W-:Y:S02]  /*1690*/  ISETP.LT.U32.AND P0, PT, R6.reuse, 0x40, P0 ;  /* 0x000000400600780c */ /* 0x040fe40000701070 */
[----:B------:R-:W-:Y:S01]  /*16a0*/  ELECT P1, URZ, PT ;  /* 0x00000000003f782f */ /* 0x000fe20003820000 */
[----:B------:R-:W-:Y:S02]  /*16b0*/  ULEA UR5, UR8, UR6, 0xd ;  /* 0x0000000608057291 */ /* 0x000fe4000f8e683f */
[----:B------:R-:W-:Y:S01]  /*16c0*/  ULEA UR26, UR8, UR4, 0x6 ;  /* 0x00000004081a7291 */ /* 0x000fe2000f8e303f */
[----:B------:R-:W-:Y:S01]  /*16d0*/  ISETP.LT.U32.AND P1, PT, R6, 0x40, P1 ;  /* 0x000000400600780c */ /* 0x000fe20000f21070 */
[----:B------:R-:W-:-:S05]  /*16e0*/  ULEA UR8, UR8, UR5, 0xd ;  /* 0x0000000508087291 */ /* 0x000fca000f8e683f */
[----:B------:R-:W-:Y:S01]  /*16f0*/  UMOV UR10, UR26 ;  /* 0x0000001a000a7c82 */ /* 0x000fe20008000000 */
[----:B------:R-:W-:Y:S01]  /*1700*/  VOTEU.ANY UP0, P0 ;  /* 0x00000000003f7886 */ /* 0x000fe20000000100 */
[----:B------:R-:W-:-:S04]  /*1710*/  VOTEU.ANY UP2, P0 ;  /* 0x00000000003f7886 */ /* 0x000fc80000040100 */
[----:B------:R-:W-:Y:S01]  /*1720*/  @UP0 UIADD3 UR24, UR5, 0x8000, URZ ;  /* 0x0000800005180890 */ /* 0x000fe2000fffe03f */
[----:B------:R1:W-:Y:S01]  /*1730*/  @!P2 SYNCS.ARRIVE.TRANS64 RZ, [UR6+0xc000], R2 ;  /* 0x00c00002ffffa9a7 */ /* 0x0003e20008000006 */
[----:B------:R-:W-:Y:S01]  /*1740*/  @UP0 UIADD3 UR25, UR6, 0xc000, URZ ;  /* 0x0000c00006190890 */ /* 0x000fe2000fffe03f */
[----:B------:R-:W-:Y:S01]  /*1750*/  @UP0 UMOV UR14, UR20 ;  /* 0x00000014000e0c82 */ /* 0x000fe20008000000 */
[----:B------:R-:W-:Y:S01]  /*1760*/  @UP0 UMOV UR15, UR21 ;  /* 0x00000015000f0c82 */ /* 0x000fe20008000000 */
[----:B------:R-:W-:Y:S01]  /*1770*/  BAR.SYNC.DEFER_BLOCKING 0x0 ;  /* 0x0000000000007b1d */ /* 0x000fe20000010000 */
[----:B-1----:R-:W-:-:S05]  /*1780*/  SHF.L.U32 R2, R7, 0x1f, RZ ;  /* 0x0000001f07027819 */ /* 0x002fca00000006ff */
[----:B------:R-:W-:Y:S01]  /*1790*/  VOTEU.ANY UP1, P1 ;  /* 0x00000000003f7886 */ /* 0x000fe20000820100 */
[----:B------:R-:W-:-:S04]  /*17a0*/  VOTEU.ANY UP3, P1 ;  /* 0x00000000003f7886 */ /* 0x000fc80000860100 */
[----:B------:R-:W-:Y:S01]  /*17b0*/  @UP1 UIADD3 UR9, UR6, 0xc000, URZ ;  /* 0x0000c00006091890 */ /* 0x000fe2000fffe03f */
[----:B------:R-:W-:Y:S01]  /*17c0*/  @UP1 UMOV UR18, UR22 ;  /* 0x0000001600121c82 */ /* 0x000fe20008000000 */
[----:B------:R-:W-:Y:S01]  /*17d0*/  @UP1 UMOV UR19, UR23 ;  /* 0x0000001700131c82 */ /* 0x000fe20008000000 */
[----:B------:R1:W-:Y:S01]  /*17e0*/  @UP2 UTMALDG.2D [UR24], [UR14] ;  /* 0x000000180e0025b4 */ /* 0x0003e20008008000 */
[----:B------:R2:W-:Y:S06]  /*17f0*/  MEMBAR.ALL.CTA ;  /* 0x0000000000007992 */ /* 0x0005ec0000008000 */
[----:B--2---:R-:W2:Y:S02]  /*1800*/  FENCE.VIEW.ASYNC.S ;  /* 0x00000000000073c6 */ /* 0x004ea40000000000 */
[----:B--2---:R-:W-:Y:S06]  /*1810*/  BAR.SYNC.DEFER_BLOCKING 0x0 ;  /* 0x0000000000007b1d */ /* 0x004fec0000010000 */
[----:B------:R1:W-:Y:S02]  /*1820*/  @UP3 UTMALDG.2D [UR8], [UR18] ;  /* 0x00000008120035b4 */ /* 0x0003e40008008000 */
[----:B------:R-:W-:Y:S06]  /*1830*/  BAR.SYNC.DEFER_BLOCKING 0x0 ;  /* 0x0000000000007b1d */ /* 0x000fec0000010000 */
[----:B------:R-:W2:Y:S02]  /*1840*/  SYNCS.PHASECHK.TRANS64.TRYWAIT P0, [UR6+0xc000], R2 ;  /* 0x00c00002ff0075a7 */ /* 0x000ea40008000146 */
[----:B-12---:R-:W-:Y:S05]  /*1850*/  @!P0 BRA `(.L_x_48) ;  /* 0x0000000400588947 */ /* 0x006fea0003800000 */
.L_x_50:
[----:B------:R-:W-:Y:S01]  /*1860*/  USHF.L.U32 UR5, UR7, 0x7, URZ ;  /* 0x0000000707057899 */ /* 0x000fe2000800063f */
[----:B------:R-:W-:Y:S02]  /*1870*/  WARPGROUP.DEPBAR.LE gsb0, 0x0 ;  /* 0x00008000000079c5 */ /* 0x000fe40000010000 */
[----:B------:R-:W-:Y:S01]  /*1880*/  WARPGROUP.ARRIVE ;  /* 0x00000000000079c5 */ /* 0x000fe20000000000 */
[----:B------:R-:W-:Y:S01]  /*1890*/  ULOP3.LUT UR5, UR5, 0x200, URZ, 0xc0, !UPT ;  /* 0x0000020005057892 */ /* 0x000fe2000f8ec03f */
[----:B------:R-:W1:Y:S01]  /*18a0*/  LDC R2, c[0x0][0x230] ;  /* 0x00008c00ff027b82 */ /* 0x000e620000000800 */
[----:B------:R-:W-:Y:S01]  /*18b0*/  UMOV UR17, 0x40000040 ;  /* 0x4000004000117882 */ /* 0x000fe20000000000 */
[----:B------:R-:W-:Y:S01]  /*18c0*/  UMOV UR19, 0x40000040 ;  /* 0x4000004000137882 */ /* 0x000fe20000000000 */
[----:B------:R-:W-:Y:S01]  /*18d0*/  ULEA.HI UR5, UR6, UR5, URZ, 0x1c ;  /* 0x0000000506057291 */ /* 0x000fe2000f8fe03f */
[----:B------:R-:W-:Y:S01]  /*18e0*/  LOP3.LUT R7, R7, 0x1, RZ, 0x3c, !PT ;  /* 0x0000000107077812 */ /* 0x000fe200078e3cff */
[----:B------:R-:W-:-:S02]  /*18f0*/  UIADD3 UR4, UR4, 0x80, URZ ;  /* 0x0000008004047890 */ /* 0x000fc4000fffe03f */
[----:B------:R-:W-:-:S03]  /*1900*/  ULOP3.LUT UR18, UR5, 0x3fff, URZ, 0xc0, !UPT ;  /* 0x00003fff05127892 */ /* 0x000fc6000f8ec03f */
[----:B------:R-:W-:Y:S01]  /*1910*/  UMOV UR5, URZ ;  /* 0x0000003f00057c82 */ /* 0x000fe20008000000 */
[----:B------:R-:W-:-:S04]  /*1920*/  UIADD3 UR14, UP0, UR18, 0x2, URZ ;  /* 0x00000002120e7890 */ /* 0x000fc8000ff1e03f */
[----:B------:R-:W-:Y:S01]  /*1930*/  UIADD3.X UR15, UR5, 0x40000040, URZ, UP0, !UPT ;  /* 0x40000040050f7890 */ /* 0x000fe200087fe43f */
[----:B------:R-:W-:Y:S03]  /*1940*/  HGMMA.64x64x16.F32 R24, gdesc[UR16], R24 ;  /* 0x00e00000101879f0 */ /* 0x000fe60008700818 */
[----:B------:R-:W-:Y:S02]  /*1950*/  UIADD3.64 UR30, UR14, 0x2, URZ ;  /* 0x000000020e1e7897 */ /* 0x000fe4000fffe03f */
[----:B------:R-:W-:Y:S02]  /*1960*/  UIADD3.64 UR34, UR14, 0x4, URZ ;  /* 0x000000040e227897 */ /* 0x000fe4000fffe03f */
[----:B------:R-:W-:Y:S01]  /*1970*/  UIADD3.64 UR38, UR14, 0x3fe, URZ ;  /* 0x000003fe0e267897 */ /* 0x000fe2000fffe03f */
[----:B-1----:R-:W-:Y:S01]  /*1980*/  ISETP.LE.AND P0, PT, R2, UR4, PT ;  /* 0x0000000402007c0c */ /* 0x002fe2000bf03270 */
[----:B------:R-:W-:-:S02]  /*1990*/  UIADD3.64 UR42, UR14, 0x400, URZ ;  /* 0x000004000e2a7897 */ /* 0x000fc4000fffe03f */
[----:B------:R-:W-:Y:S02]  /*19a0*/  UIADD3.64 UR46, UR14, 0x402, URZ ;  /* 0x000004020e2e7897 */ /* 0x000fe4000fffe03f */
[----:B------:R-:W-:Y:S02]  /*19b0*/  UIADD3.64 UR50, UR14, 0x404, URZ ;  /* 0x000004040e327897 */ /* 0x000fe4000fffe03f */
[----:B------:R-:W-:Y:S04]  /*19c0*/  HGMMA.64x64x16.F32 R24, gdesc[UR12], R24 ;  /* 0x00e000000c1879f0 */ /* 0x000fe80008700818 */
[----:B------:R-:W-:Y:S04]  /*19d0*/  HGMMA.64x64x16.F32 R24, gdesc[UR28], R24 ;  /* 0x00e000001c1879f0 */ /* 0x000fe80008700818 */
[----:B------:R-:W-:Y:S04]  /*19e0*/  HGMMA.64x64x16.F32 R24, gdesc[UR32], R24 ;  /* 0x00e00000201879f0 */ /* 0x000fe80008700818 */
[----:B------:R-:W-:Y:S04]  /*19f0*/  HGMMA.64x64x16.F32 R24, gdesc[UR36], R24 ;  /* 0x00e00000241879f0 */ /* 0x000fe80008700818 */
[----:B------:R-:W-:Y:S04]  /*1a00*/  HGMMA.64x64x16.F32 R24, gdesc[UR40], R24 ;  /* 0x00e00000281879f0 */ /* 0x000fe80008700818 */
[----:B------:R-:W-:Y:S04]  /*1a10*/  HGMMA.64x64x16.F32 R24, gdesc[UR44], R24 ;  /* 0x00e000002c1879f0 */ /* 0x000fe80008700818 */
[----:B------:R-:W-:Y:S01]  /*1a20*/  HGMMA.64x64x16.F32 R24, gdesc[UR48], R24, gsb0 ;  /* 0x00e00000301879f0 */ /* 0x000fe20008000818 */
[----:B------:R-:W-:Y:S05]  /*1a30*/  @!P0 BRA `(.L_x_49) ;  /* 0xfffffffc00048947 */ /* 0x000fea000383ffff */
.L_x_47:
[C---:B-1----:R-:W-:Y:S01]  /*1a40*/  IMAD.SHL.U32 R2, R0.reuse, 0x80, RZ ;  /* 0x0000008000027824 */ /* 0x042fe200078e00ff */
[----:B------:R-:W-:Y:S02]  /*1a50*/  WARPGROUP.DEPBAR.LE gsb0, 0x0 ;  /* 0x00008000000079c5 */ /* 0x000fe40000010000 */
[----:B------:R-:W-:Y:S01]  /*1a60*/  IMAD.SHL.U32 R3, R0, 0x40, RZ ;  /* 0x0000004000037824 */ /* 0x000fe200078e00ff */
[----:B------:R-:W-:Y:S01]  /*1a70*/  BAR.SYNC.DEFER_BLOCKING 0x0 ;  /* 0x0000000000007b1d */ /* 0x000fe20000010000 */
[----:B------:R-:W-:Y:S02]  /*1a80*/  LOP3.LUT R2, R2, 0x780, RZ, 0xc0, !PT ;  /* 0x0000078002027812 */ /* 0x000fe400078ec0ff */
[----:B------:R-:W-:Y:S02]  /*1a90*/  ELECT P0, URZ, PT ;  /* 0x00000000003f782f */ /* 0x000fe40003800000 */
[----:B------:R-:W-:Y:S01]  /*1aa0*/  F2FP.F16.F32.PACK_AB R24, R25, R24 ;  /* 0x000000181918723e */ /* 0x000fe200000000ff */
[----:B------:R-:W-:Y:S01]  /*1ab0*/  ULOP3.LUT UR7, UR7, 0x1, URZ, 0xc0, !UPT ;  /* 0x0000000107077892 */ /* 0x000fe2000f8ec03f */
[----:B----4-:R-:W-:Y:S01]  /*1ac0*/  LOP3.LUT R4, R2, 0x3800, R3, 0xf8, !PT ;  /* 0x0000380002047812 */ /* 0x010fe200078ef803 */
[----:B------:R-:W-:Y:S01]  /*1ad0*/  IMAD.SHL.U32 R2, R0, 0x10, RZ ;  /* 0x0000001000027824 */ /* 0x000fe200078e00ff */
[----:B------:R-:W-:Y:S01]  /*1ae0*/  F2FP.F16.F32.PACK_AB R25, R27, R26 ;  /* 0x0000001a1b19723e */ /* 0x000fe200000000ff */
[----:B------:R-:W-:Y:S01]  /*1af0*/  ULEA UR9, UR7, UR11, 0x6 ;  /* 0x0000000b07097291 */ /* 0x000fe2000f8e303f */
[----:B------:R-:W-:Y:S01]  /*1b00*/  F2FP.F16.F32.PACK_AB R32, R33, R32 ;  /* 0x000000202120723e */ /* 0x000fe200000000ff */
[----:B------:R-:W-:Y:S01]  /*1b10*/  ULEA UR8, UR7, UR6, 0xd ;  /* 0x0000000607087291 */ /* 0x000fe2000f8e683f */
[----:B------:R-:W-:Y:S01]  /*1b20*/  LOP3.LUT R3, R2, 0x70, RZ, 0xc0, !PT ;  /* 0x0000007002037812 */ /* 0x000fe200078ec0ff */
[----:B------:R-:W-:Y:S01]  /*1b30*/  UMOV UR10, UR27 ;  /* 0x0000001b000a7c82 */ /* 0x000fe20008000000 */
[----:B------:R-:W-:-:S02]  /*1b40*/  F2FP.F16.F32.PACK_AB R26, R29, R28 ;  /* 0x0000001c1d1a723e */ /* 0x000fc400000000ff */
[----:B------:R-:W-:Y:S02]  /*1b50*/  LOP3.LUT R3, R3, 0x10, R0, 0x78, !PT ;  /* 0x0000001003037812 */ /* 0x000fe400078e7800 */
[----:B------:R-:W-:Y:S02]  /*1b60*/  F2FP.F16.F32.PACK_AB R27, R31, R30 ;  /* 0x0000001e1f1b723e */ /* 0x000fe400000000ff */
[----:B------:R-:W-:Y:S02]  /*1b70*/  LOP3.LUT R3, R4, R3, RZ, 0xfc, !PT ;  /* 0x0000000304037212 */ /* 0x000fe400078efcff */
[----:B------:R-:W-:Y:S02]  /*1b80*/  F2FP.F16.F32.PACK_AB R33, R35, R34 ;  /* 0x000000222321723e */ /* 0x000fe400000000ff */
[C---:B------:R-:W-:Y:S01]  /*1b90*/  LOP3.LUT R2, R3.reuse, 0x20, RZ, 0x3c, !PT ;  /* 0x0000002003027812 */ /* 0x040fe200078e3cff */
[C---:B------:R-:W-:Y:S01]  /*1ba0*/  VIADD R0, R3.reuse, UR6 ;  /* 0x0000000603007c36 */ /* 0x040fe20008000000 */
[C---:B------:R-:W-:Y:S01]  /*1bb0*/  LOP3.LUT R4, R3.reuse, 0x40, RZ, 0x3c, !PT ;  /* 0x0000004003047812 */ /* 0x040fe200078e3cff */
[----:B------:R-:W1:Y:S01]  /*1bc0*/  @!P2 SYNCS.CCTL.IV [UR6+0xc000] ;  /* 0x00c00000ff00a9b1 */ /* 0x000e620008000006 */
[----:B------:R-:W-:Y:S01]  /*1bd0*/  LOP3.LUT R3, R3, 0x60, RZ, 0x3c, !PT ;  /* 0x0000006003037812 */ /* 0x000fe200078e3cff */
[----:B------:R-:W-:Y:S01]  /*1be0*/  VIADD R2, R2, UR6 ;  /* 0x0000000602027c36 */ /* 0x000fe20008000000 */
[----:B------:R-:W-:Y:S01]  /*1bf0*/  F2FP.F16.F32.PACK_AB R40, R41, R40 ;  /* 0x000000282928723e */ /* 0x000fe200000000ff */
[----:B------:R-:W-:Y:S01]  /*1c00*/  VIADD R4, R4, UR6 ;  /* 0x0000000604047c36 */ /* 0x000fe20008000000 */
[----:B------:R-:W-:Y:S01]  /*1c10*/  F2FP.F16.F32.PACK_AB R34, R37, R36 ;  /* 0x000000242522723e */ /* 0x000fe200000000ff */
[----:B------:R-:W-:Y:S01]  /*1c20*/  VIADD R3, R3, UR6 ;  /* 0x0000000603037c36 */ /* 0x000fe20008000000 */
[----:B------:R-:W-:Y:S01]  /*1c30*/  F2FP.F16.F32.PACK_AB R35, R39, R38 ;  /* 0x000000262723723e */ /* 0x000fe200000000ff */
[----:B-1----:R-:W-:Y:S01]  /*1c40*/  STSM.16.M88.4 [R0], R24 ;  /* 0x0000001800007844 */ /* 0x002fe20000000200 */
[----:B------:R-:W-:-:S02]  /*1c50*/  F2FP.F16.F32.PACK_AB R41, R43, R42 ;  /* 0x0000002a2b29723e */ /* 0x000fc400000000ff */
[----:B------:R-:W-:Y:S01]  /*1c60*/  F2FP.F16.F32.PACK_AB R48, R49, R48 ;  /* 0x000000303130723e */ /* 0x000fe200000000ff */
[----:B------:R-:W-:Y:S01]  /*1c70*/  STSM.16.M88.4 [R2], R32 ;  /* 0x0000002002007844 */ /* 0x000fe20000000200 */
[----:B------:R-:W-:Y:S02]  /*1c80*/  F2FP.F16.F32.PACK_AB R42, R45, R44 ;  /* 0x0000002c2d2a723e */ /* 0x000fe400000000ff */
[----:B------:R-:W-:Y:S02]  /*1c90*/  F2FP.F16.F32.PACK_AB R43, R47, R46 ;  /* 0x0000002e2f2b723e */ /* 0x000fe400000000ff */
[----:B------:R-:W-:Y:S02]  /*1ca0*/  F2FP.F16.F32.PACK_AB R49, R51, R50 ;  /* 0x000000323331723e */ /* 0x000fe400000000ff */
[----:B------:R-:W-:Y:S01]  /*1cb0*/  F2FP.F16.F32.PACK_AB R50, R53, R52 ;  /* 0x000000343532723e */ /* 0x000fe200000000ff */
[----:B------:R-:W-:Y:S01]  /*1cc0*/  STSM.16.M88.4 [R4], R40 ;  /* 0x0000002804007844 */ /* 0x000fe20000000200 */
[----:B------:R-:W-:-:S02]  /*1cd0*/  F2FP.F16.F32.PACK_AB R51, R55, R54 ;  /* 0x000000363733723e */ /* 0x000fc400000000ff */
[----:B------:R-:W-:-:S03]  /*1ce0*/  ISETP.LT.U32.AND P0, PT, R6, 0x40, P0 ;  /* 0x000000400600780c */ /* 0x000fc60000701070 */
[----:B------:R-:W-:Y:S01]  /*1cf0*/  STSM.16.M88.4 [R3], R48 ;  /* 0x0000003003007844 */ /* 0x000fe20000000200 */
[----:B------:R1:W-:Y:S06]  /*1d00*/  MEMBAR.ALL.CTA ;  /* 0x0000000000007992 */ /* 0x0003ec0000008000 */
[----:B-1----:R-:W1:Y:S03]  /*1d10*/  FENCE.VIEW.ASYNC.S ;  /* 0x00000000000073c6 */ /* 0x002e660000000000 */
[----:B-1----:R-:W-:Y:S01]  /*1d20*/  VOTEU.ANY UP0, P0 ;  /* 0x00000000003f7886 */ /* 0x002fe20000000100 */
[----:B------:R-:W-:-:S04]  /*1d30*/  VOTEU.ANY UP1, P0 ;  /* 0x00000000003f7886 */ /* 0x000fc80000020100 */
[----:B--2---:R-:W-:Y:S01]  /*1d40*/  @UP0 UMOV UR4, UR52 ;  /* 0x0000003400040c82 */ /* 0x004fe20008000000 */
[----:B------:R-:W-:Y:S01]  /*1d50*/  @UP0 UMOV UR5, UR53 ;  /* 0x0000003500050c82 */ /* 0x000fe20008000000 */
[----:B------:R-:W-:Y:S06]  /*1d60*/  BAR.SYNC.DEFER_BLOCKING 0x0 ;  /* 0x0000000000007b1d */ /* 0x000fec0000010000 */
[----:B------:R1:W-:Y:S01]  /*1d70*/  @UP1 UTMASTG.2D [UR8], [UR4] ;  /* 0x00000008040013b5 */ /* 0x0003e20008008000 */
[----:B------:R0:W-:Y:S01]  /*1d80*/  UTMACMDFLUSH ;  /* 0x00000000000079b7 */ /* 0x0001e20000000000 */
[----:B------:R-:W-:-:S04]  /*1d90*/  DEPBAR.LE SB0, 0x0 ;  /* 0x000080000000791a */ /* 0x000fc80000000000 */
[----:B------:R-:W-:Y:S06]  /*1da0*/  BAR.SYNC.DEFER_BLOCKING 0x0 ;  /* 0x0000000000007b1d */ /* 0x000fec0000010000 */
[----:B-1----:R-:W-:Y:S05]  /*1db0*/  EXIT ;  /* 0x000000000000794d */ /* 0x002fea0003800000 */
.L_x_48:
[----:B------:R-:W1:Y:S02]  /*1dc0*/  SYNCS.PHASECHK.TRANS64.TRYWAIT P0, [UR6+0xc000], R2 ;  /* 0x00c00002ff0075a7 */ /* 0x000e640008000146 */
[----:B-1----:R-:W-:Y:S05]  /*1dd0*/  @!P0 BRA `(.L_x_48) ;  /* 0xfffffffc00f88947 */ /* 0x002fea000383ffff */
[----:B------:R-:W-:Y:S05]  /*1de0*/  BRA `(.L_x_50) ;  /* 0xfffffff8009c7947 */ /* 0x000fea000383ffff */
.L_x_51:
[----:B------:R-:W-:-:S00]  /*1df0*/  BRA `(.L_x_51) ;  /* 0xfffffffc00fc7947 */ /* 0x000fc0000383ffff */
[----:B------:R-:W-:-:S00]  /*1e00*/  NOP ;  /* 0x0000000000007918 */ /* 0x000fc00000000000 */
[----:B------:R-:W-:-:S00]  /*1e10*/  NOP ;  /* 0x0000000000007918 */ /* 0x000fc00000000000 */
[----:B------:R-:W-:-:S00]  /*1e20*/  NOP ;  /* 0x0000000000007918 */ /* 0x000fc00000000000 */
[----:B------:R-:W-:-:S00]  /*1e30*/  NOP ;  /* 0x0000000000007918 */ /* 0x000fc00000000000 */
[----:B------:R-:W-:-:S00]  /*1e40*/  NOP ;  /* 0x0000000000007918 */ /* 0x000fc00000000000 */
[----:B------:R-:W-:-:S00]  /*1e50*/  NOP ;  /* 0x0000000000007918 */ /* 0x000fc00000000000 */
[----:B------:R-:W-:-:S00]  /*1e60*/  NOP ;  /* 0x0000000000007918 */ /* 0x000fc00000000000 */
[----:B------:R-:W-:-:S00]  /*1e70*/  NOP ;  /* 0x0000000000007918 */ /* 0x000fc00000000000 */
.L_x_52:


//--------------------- .nv.shared.gluon_wgmma    --------------------------
	.section	.nv.shared.gluon_wgmma,"aw",@nobits
	.sectionflags	@""
	.align	16
	.zero		1024


//--------------------- .nv.shared.reserved.0     --------------------------
	.section	.nv.shared.reserved.0,"aw",@nobits
	.weak		__nv_reservedSMEM_offset_0_alias
	.size		__nv_reservedSMEM_offset_0_alias, 0, 0
	.other		__nv_reservedSMEM_offset_0_alias,@"STO_CUDA_RESERVED_SHARED STV_DEFAULT"
__nv_reservedSMEM_offset_0_alias:
	.zero		0


//--------------------- .nv.constant0.gluon_wgmma --------------------------
	.section	.nv.constant0.gluon_wgmma,"a",@progbits
	.sectionflags	@""
	.align	4
.nv.constant0.gluon_wgmma:
	.zero		608


//--------------------- SYMBOLS --------------------------

	.type		.nv.reservedSmem.offset0,@object
	.size		.nv.reservedSmem.offset0,0x4
